// auto-generated by cutlass_sweep.gemm — config: {"arch": "sm_100", "cluster_m": 1, "cluster_n": 1, "dtype": "fp16", "dtype_b": "fp16", "layout": "tn", "stages": 0, "tile_k": 128, "tile_m": 64, "tile_n": 256}
#include "cutlass/cutlass.h"
#include "cutlass/gemm/collective/collective_builder.hpp"
#include "cutlass/gemm/device/gemm_universal_adapter.h"
#include "cutlass/gemm/kernel/gemm_universal.hpp"
#include "cutlass/epilogue/collective/collective_builder.hpp"

using ElemA = cutlass::half_t;
using ElemB = cutlass::half_t;
using ElemCD = cutlass::half_t;
using Acc  = float;
using TileShape    = cute::Shape<cute::_64, cute::_256, cute::_128>;
using ClusterShape = cute::Shape<cute::_1, cute::_1, cute::_1>;

using CollectiveEpilogue = typename cutlass::epilogue::collective::CollectiveBuilder<
    cutlass::arch::Sm100, cutlass::arch::OpClassTensorOp,
    TileShape, ClusterShape,
    cutlass::epilogue::collective::EpilogueTileAuto,
    Acc, Acc,
    ElemCD, cutlass::layout::RowMajor, 128 / cutlass::sizeof_bits<ElemCD>::value,
    ElemCD, cutlass::layout::RowMajor, 128 / cutlass::sizeof_bits<ElemCD>::value,
    cutlass::epilogue::collective::EpilogueScheduleAuto
  >::CollectiveOp;

using CollectiveMainloop = typename cutlass::gemm::collective::CollectiveBuilder<
    cutlass::arch::Sm100, cutlass::arch::OpClassTensorOp,
    ElemA, cutlass::layout::ColumnMajor, 128 / cutlass::sizeof_bits<ElemA>::value,
    ElemB, cutlass::layout::RowMajor, 128 / cutlass::sizeof_bits<ElemB>::value,
    Acc,
    TileShape, ClusterShape,
    cutlass::gemm::collective::StageCountAutoCarveout<static_cast<int>(sizeof(typename CollectiveEpilogue::SharedStorage))>,
    cutlass::gemm::collective::KernelScheduleAuto
  >::CollectiveOp;

using GemmKernel = cutlass::gemm::kernel::GemmUniversal<
    cute::Shape<int,int,int,int>,
    CollectiveMainloop,
    CollectiveEpilogue
>;
using Gemm = cutlass::gemm::device::GemmUniversalAdapter<GemmKernel>;

// Force the device kernel symbol into the cubin without needing a host main.
auto* _anchor = &cutlass::device_kernel<GemmKernel>;


// ===== COMPILED SASS (sm_100a) =====

	.target	sm_100a

	.elftype	@"ET_EXEC"


//--------------------- .note.nv.tkinfo           --------------------------
	.section	.note.nv.tkinfo,"",@"SHT_NOTE"
	.sectionflags	@"SHF_NOTE_NV_TKINFO"
	.tkinfo
        /*0018*/ 	.word	0x00000002
        /*0030*/ 	.string	""
        /*0030*/ 	.string	"ptxas"
        /*0030*/ 	.string	"Cuda compilation tools, release 13.0, V13.0.88"
        /*0030*/ 	.string	"Build cuda_13.0.r13.0/compiler.36424714_0"
        /*0030*/ 	.string	"-arch sm_100a -m 64 "



//--------------------- .note.nv.cuinfo           --------------------------
	.section	.note.nv.cuinfo,"",@"SHT_NOTE"
	.sectionflags	@"SHF_NOTE_NV_CUINFO"
        /*0018*/ 	.short	0x0002
        /*001a*/ 	.short	0x0064
        /*001c*/ 	.short	0x0082
	.zero		2


//--------------------- .nv.info                  --------------------------
	.section	.nv.info,"",@"SHT_CUDA_INFO"
	.align	4


	//----- nvinfo : EIATTR_REGCOUNT
	.align		4
        /*0000*/ 	.byte	0x04, 0x2f
        /*0002*/ 	.short	(.L_19 - .L_18)
	.align		4
.L_18:
        /*0004*/ 	.word	index@(_ZN7cutlass13device_kernelINS_4gemm6kernel13GemmUniversalIN4cute5tupleIJiiiiEEENS1_10collective13CollectiveMmaINS1_35MainloopSm100TmaUmmaWarpSpecializedILi2ELi2ELi4ENS5_IJNS4_1CILi1EEESB_SB_EEEEENS5_IJNSA_ILi64EEENSA_ILi256EEENSA_ILi128EEEEEENS_6half_tENS5_IJSB_llEEESI_SJ_NS4_8TiledMMAINS4_8MMA_AtomIJNS4_20SM100_MMA_F16BF16_SSISI_SI_fLi64ELi256ELNS4_4UMMA5MajorE1ELSO_1ELNSN_7ScaleInE0ELSP_0EEEEEENS4_6LayoutISC_NS5_IJNSA_ILi0EEEST_ST_EEEEENS5_IJNS4_10UnderscoreESW_SW_EEEEENS4_13SM90_TMA_LOADENS4_14ComposedLayoutINS4_7SwizzleILi3ELi4ELi3EEENS4_18smem_ptr_flag_bitsILi16EEENSS_INS5_IJSE_NSA_ILi8EEEEEENS5_IJSB_SE_EEEEEEEvNS4_8identityESZ_S19_vS1A_EENS_8epilogue10collective18CollectiveEpilogueINS1C_23Sm100TmaWarpSpecializedILi4ELi2ELi32ELb1ELb0EEEJSH_NS5_IJNSS_ISE_SB_EES1H_EEESI_NS5_IJlSB_lEEESI_S1J_NS1C_6fusion15FusionCallbacksIS1G_NS1K_17LinearCombinationISI_fSI_fLNS_15FloatRoundStyleE2EEESH_S1I_JEEENS4_5SM1004TMEM4LOAD26SM100_TMEM_LOAD_16dp256b8xESZ_NS10_IS12_S14_NSS_INS5_IJS15_SE_EEENS5_IJSE_SB_EEEEEEENS4_17SM75_U32x4_LDSM_NENS4_14SM90_TMA_STOREES1X_NS4_17SM90_U32x4_STSM_NENS4_39AutoVectorizingCopyWithAssumedAlignmentILi128EEEEEEvvEEEEvNT_6ParamsE)
        /*0008*/ 	.word	0x00000070


	//----- nvinfo : EIATTR_FRAME_SIZE
	.align		4
.L_19:
        /*000c*/ 	.byte	0x04, 0x11
        /*000e*/ 	.short	(.L_21 - .L_20)
	.align		4
.L_20:
        /*0010*/ 	.word	index@($__internal_2_$__cuda_sm10x_tcgen05_guardrail_trap_unallocated_columns_being_dealloced)
        /*0014*/ 	.word	0x00000000


	//----- nvinfo : EIATTR_FRAME_SIZE
	.align		4
.L_21:
        /*0018*/ 	.byte	0x04, 0x11
        /*001a*/ 	.short	(.L_23 - .L_22)
	.align		4
.L_22:
        /*001c*/ 	.word	index@($__internal_1_$__cuda_sm10x_tcgen05_guardrail_trap_phase_invalid_during_alloc)
        /*0020*/ 	.word	0x00000000


	//----- nvinfo : EIATTR_FRAME_SIZE
	.align		4
.L_23:
        /*0024*/ 	.byte	0x04, 0x11
        /*0026*/ 	.short	(.L_25 - .L_24)
	.align		4
.L_24:
        /*0028*/ 	.word	index@($__internal_0_$__cuda_sm10x_tcgen05_guardrail_trap_col_being_dealloced_not_returned_by_alloc)
        /*002c*/ 	.word	0x00000000


	//----- nvinfo : EIATTR_FRAME_SIZE
	.align		4
.L_25:
        /*0030*/ 	.byte	0x04, 0x11
        /*0032*/ 	.short	(.L_27 - .L_26)
	.align		4
.L_26:
        /*0034*/ 	.word	index@(_ZN7cutlass13device_kernelINS_4gemm6kernel13GemmUniversalIN4cute5tupleIJiiiiEEENS1_10collective13CollectiveMmaINS1_35MainloopSm100TmaUmmaWarpSpecializedILi2ELi2ELi4ENS5_IJNS4_1CILi1EEESB_SB_EEEEENS5_IJNSA_ILi64EEENSA_ILi256EEENSA_ILi128EEEEEENS_6half_tENS5_IJSB_llEEESI_SJ_NS4_8TiledMMAINS4_8MMA_AtomIJNS4_20SM100_MMA_F16BF16_SSISI_SI_fLi64ELi256ELNS4_4UMMA5MajorE1ELSO_1ELNSN_7ScaleInE0ELSP_0EEEEEENS4_6LayoutISC_NS5_IJNSA_ILi0EEEST_ST_EEEEENS5_IJNS4_10UnderscoreESW_SW_EEEEENS4_13SM90_TMA_LOADENS4_14ComposedLayoutINS4_7SwizzleILi3ELi4ELi3EEENS4_18smem_ptr_flag_bitsILi16EEENSS_INS5_IJSE_NSA_ILi8EEEEEENS5_IJSB_SE_EEEEEEEvNS4_8identityESZ_S19_vS1A_EENS_8epilogue10collective18CollectiveEpilogueINS1C_23Sm100TmaWarpSpecializedILi4ELi2ELi32ELb1ELb0EEEJSH_NS5_IJNSS_ISE_SB_EES1H_EEESI_NS5_IJlSB_lEEESI_S1J_NS1C_6fusion15FusionCallbacksIS1G_NS1K_17LinearCombinationISI_fSI_fLNS_15FloatRoundStyleE2EEESH_S1I_JEEENS4_5SM1004TMEM4LOAD26SM100_TMEM_LOAD_16dp256b8xESZ_NS10_IS12_S14_NSS_INS5_IJS15_SE_EEENS5_IJSE_SB_EEEEEEENS4_17SM75_U32x4_LDSM_NENS4_14SM90_TMA_STOREES1X_NS4_17SM90_U32x4_STSM_NENS4_39AutoVectorizingCopyWithAssumedAlignmentILi128EEEEEEvvEEEEvNT_6ParamsE)
        /*0038*/ 	.word	0x00000000


	//----- nvinfo : EIATTR_MIN_STACK_SIZE
	.align		4
.L_27:
        /*003c*/ 	.byte	0x04, 0x12
        /*003e*/ 	.short	(.L_29 - .L_28)
	.align		4
.L_28:
        /*0040*/ 	.word	index@(_ZN7cutlass13device_kernelINS_4gemm6kernel13GemmUniversalIN4cute5tupleIJiiiiEEENS1_10collective13CollectiveMmaINS1_35MainloopSm100TmaUmmaWarpSpecializedILi2ELi2ELi4ENS5_IJNS4_1CILi1EEESB_SB_EEEEENS5_IJNSA_ILi64EEENSA_ILi256EEENSA_ILi128EEEEEENS_6half_tENS5_IJSB_llEEESI_SJ_NS4_8TiledMMAINS4_8MMA_AtomIJNS4_20SM100_MMA_F16BF16_SSISI_SI_fLi64ELi256ELNS4_4UMMA5MajorE1ELSO_1ELNSN_7ScaleInE0ELSP_0EEEEEENS4_6LayoutISC_NS5_IJNSA_ILi0EEEST_ST_EEEEENS5_IJNS4_10UnderscoreESW_SW_EEEEENS4_13SM90_TMA_LOADENS4_14ComposedLayoutINS4_7SwizzleILi3ELi4ELi3EEENS4_18smem_ptr_flag_bitsILi16EEENSS_INS5_IJSE_NSA_ILi8EEEEEENS5_IJSB_SE_EEEEEEEvNS4_8identityESZ_S19_vS1A_EENS_8epilogue10collective18CollectiveEpilogueINS1C_23Sm100TmaWarpSpecializedILi4ELi2ELi32ELb1ELb0EEEJSH_NS5_IJNSS_ISE_SB_EES1H_EEESI_NS5_IJlSB_lEEESI_S1J_NS1C_6fusion15FusionCallbacksIS1G_NS1K_17LinearCombinationISI_fSI_fLNS_15FloatRoundStyleE2EEESH_S1I_JEEENS4_5SM1004TMEM4LOAD26SM100_TMEM_LOAD_16dp256b8xESZ_NS10_IS12_S14_NSS_INS5_IJS15_SE_EEENS5_IJSE_SB_EEEEEEENS4_17SM75_U32x4_LDSM_NENS4_14SM90_TMA_STOREES1X_NS4_17SM90_U32x4_STSM_NENS4_39AutoVectorizingCopyWithAssumedAlignmentILi128EEEEEEvvEEEEvNT_6ParamsE)
        /*0044*/ 	.word	0x00000000
.L_29:


//--------------------- .nv.compat                --------------------------
	.section	.nv.compat,"",@"SHT_CUDA_COMPAT_INFO"
	.align	4
        /*0000*/ 	.byte	0x02, 0x09, 0x01, 0x00, 0x02, 0x02, 0x02, 0x00, 0x02, 0x05, 0x05, 0x00, 0x03, 0x07, 0x01, 0x01
        /*0010*/ 	.byte	0x02, 0x03, 0x01, 0x00, 0x02, 0x06, 0x01, 0x00, 0x04, 0x0b, 0x08, 0x00, 0x09, 0x00, 0x00, 0x00
        /*0020*/ 	.byte	0x00, 0x00, 0x00, 0x00


//--------------------- .nv.info._ZN7cutlass13device_kernelINS_4gemm6kernel13GemmUniversalIN4cute5tupleIJiiiiEEENS1_10collective13CollectiveMmaINS1_35MainloopSm100TmaUmmaWarpSpecializedILi2ELi2ELi4ENS5_IJNS4_1CILi1EEESB_SB_EEEEENS5_IJNSA_ILi64EEENSA_ILi256EEENSA_ILi128EEEEEENS_6half_tENS5_IJSB_llEEESI_SJ_NS4_8TiledMMAINS4_8MMA_AtomIJNS4_20SM100_MMA_F16BF16_SSISI_SI_fLi64ELi256ELNS4_4UMMA5MajorE1ELSO_1ELNSN_7ScaleInE0ELSP_0EEEEEENS4_6LayoutISC_NS5_IJNSA_ILi0EEEST_ST_EEEEENS5_IJNS4_10UnderscoreESW_SW_EEEEENS4_13SM90_TMA_LOADENS4_14ComposedLayoutINS4_7SwizzleILi3ELi4ELi3EEENS4_18smem_ptr_flag_bitsILi16EEENSS_INS5_IJSE_NSA_ILi8EEEEEENS5_IJSB_SE_EEEEEEEvNS4_8identityESZ_S19_vS1A_EENS_8epilogue10collective18CollectiveEpilogueINS1C_23Sm100TmaWarpSpecializedILi4ELi2ELi32ELb1ELb0EEEJSH_NS5_IJNSS_ISE_SB_EES1H_EEESI_NS5_IJlSB_lEEESI_S1J_NS1C_6fusion15FusionCallbacksIS1G_NS1K_17LinearCombinationISI_fSI_fLNS_15FloatRoundStyleE2EEESH_S1I_JEEENS4_5SM1004TMEM4LOAD26SM100_TMEM_LOAD_16dp256b8xESZ_NS10_IS12_S14_NSS_INS5_IJS15_SE_EEENS5_IJSE_SB_EEEEEEENS4_17SM75_U32x4_LDSM_NENS4_14SM90_TMA_STOREES1X_NS4_17SM90_U32x4_STSM_NENS4_39AutoVectorizingCopyWithAssumedAlignmentILi128EEEEEEvvEEEEvNT_6ParamsE --------------------------
	.section	.nv.info._ZN7cutlass13device_kernelINS_4gemm6kernel13GemmUniversalIN4cute5tupleIJiiiiEEENS1_10collective13CollectiveMmaINS1_35MainloopSm100TmaUmmaWarpSpecializedILi2ELi2ELi4ENS5_IJNS4_1CILi1EEESB_SB_EEEEENS5_IJNSA_ILi64EEENSA_ILi256EEENSA_ILi128EEEEEENS_6half_tENS5_IJSB_llEEESI_SJ_NS4_8TiledMMAINS4_8MMA_AtomIJNS4_20SM100_MMA_F16BF16_SSISI_SI_fLi64ELi256ELNS4_4UMMA5MajorE1ELSO_1ELNSN_7ScaleInE0ELSP_0EEEEEENS4_6LayoutISC_NS5_IJNSA_ILi0EEEST_ST_EEEEENS5_IJNS4_10UnderscoreESW_SW_EEEEENS4_13SM90_TMA_LOADENS4_14ComposedLayoutINS4_7SwizzleILi3ELi4ELi3EEENS4_18smem_ptr_flag_bitsILi16EEENSS_INS5_IJSE_NSA_ILi8EEEEEENS5_IJSB_SE_EEEEEEEvNS4_8identityESZ_S19_vS1A_EENS_8epilogue10collective18CollectiveEpilogueINS1C_23Sm100TmaWarpSpecializedILi4ELi2ELi32ELb1ELb0EEEJSH_NS5_IJNSS_ISE_SB_EES1H_EEESI_NS5_IJlSB_lEEESI_S1J_NS1C_6fusion15FusionCallbacksIS1G_NS1K_17LinearCombinationISI_fSI_fLNS_15FloatRoundStyleE2EEESH_S1I_JEEENS4_5SM1004TMEM4LOAD26SM100_TMEM_LOAD_16dp256b8xESZ_NS10_IS12_S14_NSS_INS5_IJS15_SE_EEENS5_IJSE_SB_EEEEEEENS4_17SM75_U32x4_LDSM_NENS4_14SM90_TMA_STOREES1X_NS4_17SM90_U32x4_STSM_NENS4_39AutoVectorizingCopyWithAssumedAlignmentILi128EEEEEEvvEEEEvNT_6ParamsE,"",@"SHT_CUDA_INFO"
	.sectionflags	@""
	.align	4


	//----- nvinfo : EIATTR_CUDA_API_VERSION
	.align		4
        /*0000*/ 	.byte	0x04, 0x37
        /*0002*/ 	.short	(.L_31 - .L_30)
.L_30:
        /*0004*/ 	.word	0x00000082


	//----- nvinfo : EIATTR_KPARAM_INFO
	.align		4
.L_31:
        /*0008*/ 	.byte	0x04, 0x17
        /*000a*/ 	.short	(.L_33 - .L_32)
.L_32:
        /*000c*/ 	.word	0x00000000
        /*0010*/ 	.short	0x0000
        /*0012*/ 	.short	0x0000
        /*0014*/ 	.byte	0x00, 0xf0, 0x01, 0x20


	//----- nvinfo : EIATTR_AT_ENTRY_FRAGMENTS
	.align		4
.L_33:
        /*0018*/ 	.byte	0x04, 0x4f
        /*001a*/ 	.short	(.L_35 - .L_34)


	//   ....[0]....
.L_34:
        /*001c*/ 	.word	0x00000006


	//----- nvinfo : EIATTR_RESERVED_SMEM_USED
	.align		4
.L_35:
        /*0020*/ 	.byte	0x01, 0x41
	.zero		2


	//----- nvinfo : EIATTR_SPARSE_MMA_MASK
	.align		4
        /*0024*/ 	.byte	0x03, 0x50
        /*0026*/ 	.short	0x0000


	//----- nvinfo : EIATTR_TCGEN05_1CTA_USED
	.align		4
        /*0028*/ 	.byte	0x01, 0x51
	.zero		2


	//----- nvinfo : EIATTR_MAXREG_COUNT
	.align		4
        /*002c*/ 	.byte	0x03, 0x1b
        /*002e*/ 	.short	0x00ff


	//----- nvinfo : EIATTR_NUM_BARRIERS
	.align		4
        /*0030*/ 	.byte	0x02, 0x4c
        /*0032*/ 	.byte	0x07
	.zero		1


	//----- nvinfo : EIATTR_EXTERNS
	.align		4
        /*0034*/ 	.byte	0x04, 0x0f
        /*0036*/ 	.short	(.L_37 - .L_36)


	//   ....[0]....
	.align		4
.L_36:
        /*0038*/ 	.word	index@(__assertfail)


	//----- nvinfo : EIATTR_MERCURY_ISA_VERSION
	.align		4
.L_37:
        /*003c*/ 	.byte	0x03, 0x5f
        /*003e*/ 	.short	0x0101


	//----- nvinfo : EIATTR_INT_WARP_WIDE_INSTR_OFFSETS
	.align		4
        /*0040*/ 	.byte	0x04, 0x31
        /*0042*/ 	.short	(.L_39 - .L_38)


	//   ....[0]....
.L_38:
        /*0044*/ 	.word	0x00001fc0


	//   ....[1]....
        /*0048*/ 	.word	0x00003af0


	//   ....[2]....
        /*004c*/ 	.word	0x00003b20


	//   ....[3]....
        /*0050*/ 	.word	0x00003b70


	//   ....[4]....
        /*0054*/ 	.word	0x00004490


	//   ....[5]....
        /*0058*/ 	.word	0x000044f0


	//   ....[6]....
        /*005c*/ 	.word	0x000045e0


	//   ....[7]....
        /*0060*/ 	.word	0x00004650


	//   ....[8]....
        /*0064*/ 	.word	0x00004760


	//   ....[9]....
        /*0068*/ 	.word	0x000047f0


	//   ....[10]....
        /*006c*/ 	.word	0x000049c0


	//   ....[11]....
        /*0070*/ 	.word	0x00004b20


	//----- nvinfo : EIATTR_COOP_GROUP_MASK_REGIDS
	.align		4
.L_39:
        /*0074*/ 	.byte	0x04, 0x29
        /*0076*/ 	.short	(.L_41 - .L_40)


	//   ....[0]....
.L_40:
        /*0078*/ 	.word	0xffffffff


	//   ....[1]....
        /*007c*/ 	.word	0xffffffff


	//   ....[2]....
        /*0080*/ 	.word	0xffffffff


	//   ....[3]....
        /*0084*/ 	.word	0xffffffff


	//   ....[4]....
        /*0088*/ 	.word	0xffffffff


	//   ....[5]....
        /*008c*/ 	.word	0xffffffff


	//   ....[6]....
        /*0090*/ 	.word	0xffffffff


	//   ....[7]....
        /*0094*/ 	.word	0xffffffff


	//   ....[8]....
        /*0098*/ 	.word	0xffffffff


	//   ....[9]....
        /*009c*/ 	.word	0xffffffff


	//   ....[10]....
        /*00a0*/ 	.word	0xffffffff


	//   ....[11]....
        /*00a4*/ 	.word	0xffffffff


	//   ....[12]....
        /*00a8*/ 	.word	0xffffffff


	//----- nvinfo : EIATTR_COOP_GROUP_INSTR_OFFSETS
	.align		4
.L_41:
        /*00ac*/ 	.byte	0x04, 0x28
        /*00ae*/ 	.short	(.L_43 - .L_42)


	//   ....[0]....
.L_42:
        /*00b0*/ 	.word	0x00000090


	//   ....[1]....
        /*00b4*/ 	.word	0x000004d0


	//   ....[2]....
        /*00b8*/ 	.word	0x00000600


	//   ....[3]....
        /*00bc*/ 	.word	0x000007a0


	//   ....[4]....
        /*00c0*/ 	.word	0x000008a0


	//   ....[5]....
        /*00c4*/ 	.word	0x00000a10


	//   ....[6]....
        /*00c8*/ 	.word	0x00000bb0


	//   ....[7]....
        /*00cc*/ 	.word	0x00001ea0


	//   ....[8]....
        /*00d0*/ 	.word	0x00002b60


	//   ....[9]....
        /*00d4*/ 	.word	0x00002d70


	//   ....[10]....
        /*00d8*/ 	.word	0x00002da0


	//   ....[11]....
        /*00dc*/ 	.word	0x000039e0


	//   ....[12]....
        /*00e0*/ 	.word	0x00003c10


	//----- nvinfo : EIATTR_VRC_CTA_INIT_COUNT
	.align		4
.L_43:
        /*00e4*/ 	.byte	0x02, 0x4a
        /*00e6*/ 	.byte	0x80
	.zero		1


	//----- nvinfo : EIATTR_SYSCALL_OFFSETS
	.align		4
        /*00e8*/ 	.byte	0x04, 0x46
        /*00ea*/ 	.short	(.L_45 - .L_44)


	//   ....[0]....
.L_44:
        /*00ec*/ 	.word	0x000055d0


	//   ....[1]....
        /*00f0*/ 	.word	0x000056c0


	//   ....[2]....
        /*00f4*/ 	.word	0x00005ef0


	//   ....[3]....
        /*00f8*/ 	.word	0x00006bb0


	//   ....[4]....
        /*00fc*/ 	.word	0x00007810


	//   ....[5]....
        /*0100*/ 	.word	0x00008470


	//----- nvinfo : EIATTR_MBARRIER_INSTR_OFFSETS
	.align		4
.L_45:
        /*0104*/ 	.byte	0x04, 0x39
        /*0106*/ 	.short	(.L_47 - .L_46)


	//   ....[0]....
.L_46:
        /*0108*/ 	.word	0x000005b0
        /*010c*/ 	.word	0x000000ff
        /*0110*/ 	.word	0x00000000
        /*0114*/ 	.short	0x0100
        /*0116*/ 	.byte	0x05
	.zero		1


	//   ....[1]....
        /*0118*/ 	.word	0x000005c0
        /*011c*/ 	.word	0x000000ff
        /*0120*/ 	.word	0x00000010
        /*0124*/ 	.short	0x0100
        /*0126*/ 	.byte	0x05
	.zero		1


	//   ....[2]....
        /*0128*/ 	.word	0x000005d0
        /*012c*/ 	.word	0x000000ff
        /*0130*/ 	.word	0x00000008
        /*0134*/ 	.short	0x0100
        /*0136*/ 	.byte	0x05
	.zero		1


	//   ....[3]....
        /*0138*/ 	.word	0x000005e0
        /*013c*/ 	.word	0x000000ff
        /*0140*/ 	.word	0x00000018
        /*0144*/ 	.short	0x0100
        /*0146*/ 	.byte	0x05
	.zero		1


	//   ....[4]....
        /*0148*/ 	.word	0x00000710
        /*014c*/ 	.word	0x000000ff
        /*0150*/ 	.word	0x00000020
        /*0154*/ 	.short	0x0100
        /*0156*/ 	.byte	0x07
	.zero		1


	//   ....[5]....
        /*0158*/ 	.word	0x00000720
        /*015c*/ 	.word	0x000000ff
        /*0160*/ 	.word	0x00000040
        /*0164*/ 	.short	0x0100
        /*0166*/ 	.byte	0x07
	.zero		1


	//   ....[6]....
        /*0168*/ 	.word	0x00000730
        /*016c*/ 	.word	0x000000ff
        /*0170*/ 	.word	0x00000028
        /*0174*/ 	.short	0x0100
        /*0176*/ 	.byte	0x07
	.zero		1


	//   ....[7]....
        /*0178*/ 	.word	0x00000740
        /*017c*/ 	.word	0x000000ff
        /*0180*/ 	.word	0x00000048
        /*0184*/ 	.short	0x0100
        /*0186*/ 	.byte	0x07
	.zero		1


	//   ....[8]....
        /*0188*/ 	.word	0x00000750
        /*018c*/ 	.word	0x000000ff
        /*0190*/ 	.word	0x00000030
        /*0194*/ 	.short	0x0100
        /*0196*/ 	.byte	0x07
	.zero		1


	//   ....[9]....
        /*0198*/ 	.word	0x00000760
        /*019c*/ 	.word	0x000000ff
        /*01a0*/ 	.word	0x00000050
        /*01a4*/ 	.short	0x0100
        /*01a6*/ 	.byte	0x07
	.zero		1


	//   ....[10]....
        /*01a8*/ 	.word	0x00000770
        /*01ac*/ 	.word	0x000000ff
        /*01b0*/ 	.word	0x00000038
        /*01b4*/ 	.short	0x0100
        /*01b6*/ 	.byte	0x07
	.zero		1


	//   ....[11]....
        /*01b8*/ 	.word	0x00000780
        /*01bc*/ 	.word	0x000000ff
        /*01c0*/ 	.word	0x00000058
        /*01c4*/ 	.short	0x0100
        /*01c6*/ 	.byte	0x07
	.zero		1


	//   ....[12]....
        /*01c8*/ 	.word	0x00000870
        /*01cc*/ 	.word	0x000000ff
        /*01d0*/ 	.word	0x00000060
        /*01d4*/ 	.short	0x0100
        /*01d6*/ 	.byte	0x05
	.zero		1


	//   ....[13]....
        /*01d8*/ 	.word	0x00000880
        /*01dc*/ 	.word	0x000000ff
        /*01e0*/ 	.word	0x00000068
        /*01e4*/ 	.short	0x0100
        /*01e6*/ 	.byte	0x05
	.zero		1


	//   ....[14]....
        /*01e8*/ 	.word	0x000009c0
        /*01ec*/ 	.word	0x000000ff
        /*01f0*/ 	.word	0x00000070
        /*01f4*/ 	.short	0x0100
        /*01f6*/ 	.byte	0x05
	.zero		1


	//   ....[15]....
        /*01f8*/ 	.word	0x000009d0
        /*01fc*/ 	.word	0x000000ff
        /*0200*/ 	.word	0x00000080
        /*0204*/ 	.short	0x0100
        /*0206*/ 	.byte	0x05
	.zero		1


	//   ....[16]....
        /*0208*/ 	.word	0x000009e0
        /*020c*/ 	.word	0x000000ff
        /*0210*/ 	.word	0x00000078
        /*0214*/ 	.short	0x0100
        /*0216*/ 	.byte	0x05
	.zero		1


	//   ....[17]....
        /*0218*/ 	.word	0x000009f0
        /*021c*/ 	.word	0x000000ff
        /*0220*/ 	.word	0x00000088
        /*0224*/ 	.short	0x0100
        /*0226*/ 	.byte	0x05
	.zero		1


	//   ....[18]....
        /*0228*/ 	.word	0x00000b20
        /*022c*/ 	.word	0x000000ff
        /*0230*/ 	.word	0x00000090
        /*0234*/ 	.short	0x0100
        /*0236*/ 	.byte	0x07
	.zero		1


	//   ....[19]....
        /*0238*/ 	.word	0x00000b30
        /*023c*/ 	.word	0x000000ff
        /*0240*/ 	.word	0x000000b0
        /*0244*/ 	.short	0x0100
        /*0246*/ 	.byte	0x07
	.zero		1


	//   ....[20]....
        /*0248*/ 	.word	0x00000b40
        /*024c*/ 	.word	0x000000ff
        /*0250*/ 	.word	0x00000098
        /*0254*/ 	.short	0x0100
        /*0256*/ 	.byte	0x07
	.zero		1


	//   ....[21]....
        /*0258*/ 	.word	0x00000b50
        /*025c*/ 	.word	0x000000ff
        /*0260*/ 	.word	0x000000b8
        /*0264*/ 	.short	0x0100
        /*0266*/ 	.byte	0x07
	.zero		1


	//   ....[22]....
        /*0268*/ 	.word	0x00000b60
        /*026c*/ 	.word	0x000000ff
        /*0270*/ 	.word	0x000000a0
        /*0274*/ 	.short	0x0100
        /*0276*/ 	.byte	0x07
	.zero		1


	//   ....[23]....
        /*0278*/ 	.word	0x00000b70
        /*027c*/ 	.word	0x000000ff
        /*0280*/ 	.word	0x000000c0
        /*0284*/ 	.short	0x0100
        /*0286*/ 	.byte	0x07
	.zero		1


	//   ....[24]....
        /*0288*/ 	.word	0x00000b80
        /*028c*/ 	.word	0x000000ff
        /*0290*/ 	.word	0x000000a8
        /*0294*/ 	.short	0x0100
        /*0296*/ 	.byte	0x07
	.zero		1


	//   ....[25]....
        /*0298*/ 	.word	0x00000b90
        /*029c*/ 	.word	0x000000ff
        /*02a0*/ 	.word	0x000000c8
        /*02a4*/ 	.short	0x0100
        /*02a6*/ 	.byte	0x07
	.zero		1


	//   ....[26]....
        /*02a8*/ 	.word	0x00000c80
        /*02ac*/ 	.word	0x000000ff
        /*02b0*/ 	.word	0x000000d0
        /*02b4*/ 	.short	0x0100
        /*02b6*/ 	.byte	0x05
	.zero		1


	//   ....[27]....
        /*02b8*/ 	.word	0x00000c90
        /*02bc*/ 	.word	0x000000ff
        /*02c0*/ 	.word	0x000000e0
        /*02c4*/ 	.short	0x0100
        /*02c6*/ 	.byte	0x05
	.zero		1


	//   ....[28]....
        /*02c8*/ 	.word	0x00000ca0
        /*02cc*/ 	.word	0x000000ff
        /*02d0*/ 	.word	0x000000d8
        /*02d4*/ 	.short	0x0100
        /*02d6*/ 	.byte	0x05
	.zero		1


	//   ....[29]....
        /*02d8*/ 	.word	0x00000cb0
        /*02dc*/ 	.word	0x000000ff
        /*02e0*/ 	.word	0x000000e8
        /*02e4*/ 	.short	0x0100
        /*02e6*/ 	.byte	0x05
	.zero		1


	//   ....[30]....
        /*02e8*/ 	.word	0x00001580
        /*02ec*/ 	.word	0x00000002
        /*02f0*/ 	.word	0x000000e0
        /*02f4*/ 	.short	0x010a
        /*02f6*/ 	.byte	0xff
	.zero		1


	//   ....[31]....
        /*02f8*/ 	.word	0x000015b0
        /*02fc*/ 	.word	0x00000002
        /*0300*/ 	.word	0x000000d0
        /*0304*/ 	.short	0x0101
        /*0306*/ 	.byte	0xff
	.zero		1


	//   ....[32]....
        /*0308*/ 	.word	0x00001680
        /*030c*/ 	.word	0x000000ff
        /*0310*/ 	.word	0x00000010
        /*0314*/ 	.short	0x010a
        /*0316*/ 	.byte	0x08
	.zero		1


	//   ....[33]....
        /*0318*/ 	.word	0x00001750
        /*031c*/ 	.word	0x000000ff
        /*0320*/ 	.word	0x00000010
        /*0324*/ 	.short	0x010a
        /*0326*/ 	.byte	0x29
	.zero		1


	//   ....[34]....
        /*0328*/ 	.word	0x000018a0
        /*032c*/ 	.word	0x000000ff
        /*0330*/ 	.word	0x00000010
        /*0334*/ 	.short	0x010a
        /*0336*/ 	.byte	0x08
	.zero		1


	//   ....[35]....
        /*0338*/ 	.word	0x00001aa0
        /*033c*/ 	.word	0x000000ff
        /*0340*/ 	.word	0x00000068
        /*0344*/ 	.short	0x0101
        /*0346*/ 	.byte	0x04
	.zero		1


	//   ....[36]....
        /*0348*/ 	.word	0x00001ac0
        /*034c*/ 	.word	0x000000ff
        /*0350*/ 	.word	0x00000010
        /*0354*/ 	.short	0x010a
        /*0356*/ 	.byte	0x08
	.zero		1


	//   ....[37]....
        /*0358*/ 	.word	0x00001b70
        /*035c*/ 	.word	0x000000ff
        /*0360*/ 	.word	0x00000010
        /*0364*/ 	.short	0x010a
        /*0366*/ 	.byte	0x29
	.zero		1


	//   ....[38]....
        /*0368*/ 	.word	0x00001cc0
        /*036c*/ 	.word	0x000000ff
        /*0370*/ 	.word	0x00000010
        /*0374*/ 	.short	0x010a
        /*0376*/ 	.byte	0x08
	.zero		1


	//   ....[39]....
        /*0378*/ 	.word	0x00001ed0
        /*037c*/ 	.word	0x00000002
        /*0380*/ 	.word	0x00000070
        /*0384*/ 	.short	0x010a
        /*0386*/ 	.byte	0xff
	.zero		1


	//   ....[40]....
        /*0388*/ 	.word	0x00001f90
        /*038c*/ 	.word	0x00000002
        /*0390*/ 	.word	0x00000000
        /*0394*/ 	.short	0x0101
        /*0396*/ 	.byte	0xff
	.zero		1


	//   ....[41]....
        /*0398*/ 	.word	0x000024f0
        /*039c*/ 	.word	0x000000ff
        /*03a0*/ 	.word	0x00000000
        /*03a4*/ 	.short	0x010a
        /*03a6*/ 	.byte	0x04
	.zero		1


	//   ....[42]....
        /*03a8*/ 	.word	0x00002590
        /*03ac*/ 	.word	0x00000000
        /*03b0*/ 	.word	0x00000000
        /*03b4*/ 	.short	0x010a
        /*03b6*/ 	.byte	0xff
	.zero		1


	//   ....[43]....
        /*03b8*/ 	.word	0x000026b0
        /*03bc*/ 	.word	0x00000000
        /*03c0*/ 	.word	0x000000d0
        /*03c4*/ 	.short	0x010a
        /*03c6*/ 	.byte	0xff
	.zero		1


	//   ....[44]....
        /*03c8*/ 	.word	0x00002720
        /*03cc*/ 	.word	0x00000000
        /*03d0*/ 	.word	0x00000000
        /*03d4*/ 	.short	0x0101
        /*03d6*/ 	.byte	0xff
	.zero		1


	//   ....[45]....
        /*03d8*/ 	.word	0x00002740
        /*03dc*/ 	.word	0x000000ff
        /*03e0*/ 	.word	0x00000080
        /*03e4*/ 	.short	0x010a
        /*03e6*/ 	.byte	0x05
	.zero		1


	//   ....[46]....
        /*03e8*/ 	.word	0x00002860
        /*03ec*/ 	.word	0x00000000
        /*03f0*/ 	.word	0x00000070
        /*03f4*/ 	.short	0x010a
        /*03f6*/ 	.byte	0xff
	.zero		1


	//   ....[47]....
        /*03f8*/ 	.word	0x00002960
        /*03fc*/ 	.word	0x00000000
        /*0400*/ 	.word	0x00000000
        /*0404*/ 	.short	0x0101
        /*0406*/ 	.byte	0xff
	.zero		1


	//   ....[48]....
        /*0408*/ 	.word	0x000029f0
        /*040c*/ 	.word	0x000000ff
        /*0410*/ 	.word	0x00000080
        /*0414*/ 	.short	0x0106
        /*0416*/ 	.byte	0x05
	.zero		1


	//   ....[49]....
        /*0418*/ 	.word	0x00002a10
        /*041c*/ 	.word	0x000000ff
        /*0420*/ 	.word	0x00000080
        /*0424*/ 	.short	0x010a
        /*0426*/ 	.byte	0x05
	.zero		1


	//   ....[50]....
        /*0428*/ 	.word	0x00002aa0
        /*042c*/ 	.word	0x000000ff
        /*0430*/ 	.word	0x00000080
        /*0434*/ 	.short	0x0106
        /*0436*/ 	.byte	0x04
	.zero		1


	//   ....[51]....
        /*0438*/ 	.word	0x00002ae0
        /*043c*/ 	.word	0x00000000
        /*0440*/ 	.word	0x00000080
        /*0444*/ 	.short	0x010a
        /*0446*/ 	.byte	0xff
	.zero		1


	//   ....[52]....
        /*0448*/ 	.word	0x00003090
        /*044c*/ 	.word	0x00000000
        /*0450*/ 	.word	0x00000070
        /*0454*/ 	.short	0x010a
        /*0456*/ 	.byte	0xff
	.zero		1


	//   ....[53]....
        /*0458*/ 	.word	0x000031a0
        /*045c*/ 	.word	0x00000003
        /*0460*/ 	.word	0x00000000
        /*0464*/ 	.short	0x0101
        /*0466*/ 	.byte	0xff
	.zero		1


	//   ....[54]....
        /*0468*/ 	.word	0x000031b0
        /*046c*/ 	.word	0x000000ff
        /*0470*/ 	.word	0x00000000
        /*0474*/ 	.short	0x010a
        /*0476*/ 	.byte	0x07
	.zero		1


	//   ....[55]....
        /*0478*/ 	.word	0x00003230
        /*047c*/ 	.word	0x000000ff
        /*0480*/ 	.word	0x000000b0
        /*0484*/ 	.short	0x010a
        /*0486*/ 	.byte	0x06
	.zero		1


	//   ....[56]....
        /*0488*/ 	.word	0x00003300
        /*048c*/ 	.word	0x000000ff
        /*0490*/ 	.word	0x00000000
        /*0494*/ 	.short	0x010a
        /*0496*/ 	.byte	0x0a
	.zero		1


	//   ....[57]....
        /*0498*/ 	.word	0x00003430
        /*049c*/ 	.word	0x000000ff
        /*04a0*/ 	.word	0x00000000
        /*04a4*/ 	.short	0x010a
        /*04a6*/ 	.byte	0x22
	.zero		1


	//   ....[58]....
        /*04a8*/ 	.word	0x00003810
        /*04ac*/ 	.word	0x000000ff
        /*04b0*/ 	.word	0x00000000
        /*04b4*/ 	.short	0x010a
        /*04b6*/ 	.byte	0x06
	.zero		1


	//   ....[59]....
        /*04b8*/ 	.word	0x000038a0
        /*04bc*/ 	.word	0x000000ff
        /*04c0*/ 	.word	0x00000000
        /*04c4*/ 	.short	0x010a
        /*04c6*/ 	.byte	0x06
	.zero		1


	//   ....[60]....
        /*04c8*/ 	.word	0x00003930
        /*04cc*/ 	.word	0x000000ff
        /*04d0*/ 	.word	0x00000000
        /*04d4*/ 	.short	0x010a
        /*04d6*/ 	.byte	0x06
	.zero		1


	//   ....[61]....
        /*04d8*/ 	.word	0x000039c0
        /*04dc*/ 	.word	0x000000ff
        /*04e0*/ 	.word	0x00000000
        /*04e4*/ 	.short	0x010a
        /*04e6*/ 	.byte	0x07
	.zero		1


	//   ....[62]....
        /*04e8*/ 	.word	0x00003e40
        /*04ec*/ 	.word	0x00000000
        /*04f0*/ 	.word	0x00000070
        /*04f4*/ 	.short	0x010a
        /*04f6*/ 	.byte	0xff
	.zero		1


	//   ....[63]....
        /*04f8*/ 	.word	0x00003f00
        /*04fc*/ 	.word	0x00000000
        /*0500*/ 	.word	0x00000000
        /*0504*/ 	.short	0x0101
        /*0506*/ 	.byte	0xff
	.zero		1


	//   ....[64]....
        /*0508*/ 	.word	0x00004220
        /*050c*/ 	.word	0x000000ff
        /*0510*/ 	.word	0x00000068
        /*0514*/ 	.short	0x010a
        /*0516*/ 	.byte	0x07
	.zero		1


	//   ....[65]....
        /*0518*/ 	.word	0x00004410
        /*051c*/ 	.word	0x000000ff
        /*0520*/ 	.word	0x00000040
        /*0524*/ 	.short	0x010a
        /*0526*/ 	.byte	0x07
	.zero		1


	//   ....[66]....
        /*0528*/ 	.word	0x00004590
        /*052c*/ 	.word	0x000000ff
        /*0530*/ 	.word	0x00000020
        /*0534*/ 	.short	0x010b
        /*0536*/ 	.byte	0x07
	.zero		1


	//   ....[67]....
        /*0538*/ 	.word	0x000045a0
        /*053c*/ 	.word	0x000000ff
        /*0540*/ 	.word	0x00000000
        /*0544*/ 	.short	0x0101
        /*0546*/ 	.byte	0x08
	.zero		1


	//   ....[68]....
        /*0548*/ 	.word	0x000045b0
        /*054c*/ 	.word	0x000000ff
        /*0550*/ 	.word	0x00000048
        /*0554*/ 	.short	0x010a
        /*0556*/ 	.byte	0x07
	.zero		1


	//   ....[69]....
        /*0558*/ 	.word	0x00004700
        /*055c*/ 	.word	0x000000ff
        /*0560*/ 	.word	0x00000028
        /*0564*/ 	.short	0x010b
        /*0566*/ 	.byte	0x07
	.zero		1


	//   ....[70]....
        /*0568*/ 	.word	0x00004710
        /*056c*/ 	.word	0x000000ff
        /*0570*/ 	.word	0x00000000
        /*0574*/ 	.short	0x0101
        /*0576*/ 	.byte	0x08
	.zero		1


	//   ....[71]....
        /*0578*/ 	.word	0x00004720
        /*057c*/ 	.word	0x000000ff
        /*0580*/ 	.word	0x00000050
        /*0584*/ 	.short	0x010a
        /*0586*/ 	.byte	0x07
	.zero		1


	//   ....[72]....
        /*0588*/ 	.word	0x000048a0
        /*058c*/ 	.word	0x000000ff
        /*0590*/ 	.word	0x00000030
        /*0594*/ 	.short	0x010b
        /*0596*/ 	.byte	0x07
	.zero		1


	//   ....[73]....
        /*0598*/ 	.word	0x000048e0
        /*059c*/ 	.word	0x000000ff
        /*05a0*/ 	.word	0x00000000
        /*05a4*/ 	.short	0x0101
        /*05a6*/ 	.byte	0x08
	.zero		1


	//   ....[74]....
        /*05a8*/ 	.word	0x00004920
        /*05ac*/ 	.word	0x000000ff
        /*05b0*/ 	.word	0x00000058
        /*05b4*/ 	.short	0x010a
        /*05b6*/ 	.byte	0x07
	.zero		1


	//   ....[75]....
        /*05b8*/ 	.word	0x00004b60
        /*05bc*/ 	.word	0x000000ff
        /*05c0*/ 	.word	0x00000038
        /*05c4*/ 	.short	0x010b
        /*05c6*/ 	.byte	0x07
	.zero		1


	//   ....[76]....
        /*05c8*/ 	.word	0x00004b80
        /*05cc*/ 	.word	0x000000ff
        /*05d0*/ 	.word	0x00000000
        /*05d4*/ 	.short	0x0101
        /*05d6*/ 	.byte	0x0d
	.zero		1


	//   ....[77]....
        /*05d8*/ 	.word	0x00004bb0
        /*05dc*/ 	.word	0x000000ff
        /*05e0*/ 	.word	0x00000040
        /*05e4*/ 	.short	0x010a
        /*05e6*/ 	.byte	0x07
	.zero		1


	//   ....[78]....
        /*05e8*/ 	.word	0x00004bd0
        /*05ec*/ 	.word	0x000000ff
        /*05f0*/ 	.word	0x00000048
        /*05f4*/ 	.short	0x010a
        /*05f6*/ 	.byte	0x07
	.zero		1


	//   ....[79]....
        /*05f8*/ 	.word	0x00004bf0
        /*05fc*/ 	.word	0x000000ff
        /*0600*/ 	.word	0x00000050
        /*0604*/ 	.short	0x010a
        /*0606*/ 	.byte	0x07
	.zero		1


	//   ....[80]....
        /*0608*/ 	.word	0x00004c30
        /*060c*/ 	.word	0x00000000
        /*0610*/ 	.word	0x00000058
        /*0614*/ 	.short	0x010a
        /*0616*/ 	.byte	0xff
	.zero		1


	//   ....[81]....
        /*0618*/ 	.word	0x00004f90
        /*061c*/ 	.word	0x00000000
        /*0620*/ 	.word	0x00000070
        /*0624*/ 	.short	0x010a
        /*0626*/ 	.byte	0xff
	.zero		1


	//   ....[82]....
        /*0628*/ 	.word	0x000050a0
        /*062c*/ 	.word	0x00000000
        /*0630*/ 	.word	0x00000000
        /*0634*/ 	.short	0x0101
        /*0636*/ 	.byte	0xff
	.zero		1


	//   ....[83]....
        /*0638*/ 	.word	0x00005b20
        /*063c*/ 	.word	0x000000ff
        /*0640*/ 	.word	0x00000020
        /*0644*/ 	.short	0x010a
        /*0646*/ 	.byte	0x24
	.zero		1


	//   ....[84]....
        /*0648*/ 	.word	0x00005b60
        /*064c*/ 	.word	0x00000040
        /*0650*/ 	.word	0x00000090
        /*0654*/ 	.short	0x010a
        /*0656*/ 	.byte	0xff
	.zero		1


	//   ....[85]....
        /*0658*/ 	.word	0x00005cd0
        /*065c*/ 	.word	0x000000ff
        /*0660*/ 	.word	0x00000020
        /*0664*/ 	.short	0x010a
        /*0666*/ 	.byte	0x24
	.zero		1


	//   ....[86]....
        /*0668*/ 	.word	0x00005dd0
        /*066c*/ 	.word	0x00000040
        /*0670*/ 	.word	0x00000090
        /*0674*/ 	.short	0x010a
        /*0676*/ 	.byte	0xff
	.zero		1


	//   ....[87]....
        /*0678*/ 	.word	0x000068d0
        /*067c*/ 	.word	0x00000000
        /*0680*/ 	.word	0x00000000
        /*0684*/ 	.short	0x0101
        /*0686*/ 	.byte	0xff
	.zero		1


	//   ....[88]....
        /*0688*/ 	.word	0x000068e0
        /*068c*/ 	.word	0x00000002
        /*0690*/ 	.word	0x00000020
        /*0694*/ 	.short	0x010a
        /*0696*/ 	.byte	0xff
	.zero		1


	//   ....[89]....
        /*0698*/ 	.word	0x000069b0
        /*069c*/ 	.word	0x00000002
        /*06a0*/ 	.word	0x00000020
        /*06a4*/ 	.short	0x010a
        /*06a6*/ 	.byte	0xff
	.zero		1


	//   ....[90]....
        /*06a8*/ 	.word	0x00007530
        /*06ac*/ 	.word	0x0000004a
        /*06b0*/ 	.word	0x00000000
        /*06b4*/ 	.short	0x0101
        /*06b6*/ 	.byte	0xff
	.zero		1


	//   ....[91]....
        /*06b8*/ 	.word	0x00007550
        /*06bc*/ 	.word	0x00000000
        /*06c0*/ 	.word	0x00000020
        /*06c4*/ 	.short	0x010a
        /*06c6*/ 	.byte	0xff
	.zero		1


	//   ....[92]....
        /*06c8*/ 	.word	0x00007610
        /*06cc*/ 	.word	0x00000000
        /*06d0*/ 	.word	0x00000020
        /*06d4*/ 	.short	0x010a
        /*06d6*/ 	.byte	0xff
	.zero		1


	//   ....[93]....
        /*06d8*/ 	.word	0x00008190
        /*06dc*/ 	.word	0x0000004a
        /*06e0*/ 	.word	0x00000000
        /*06e4*/ 	.short	0x0101
        /*06e6*/ 	.byte	0xff
	.zero		1


	//   ....[94]....
        /*06e8*/ 	.word	0x000081b0
        /*06ec*/ 	.word	0x00000002
        /*06f0*/ 	.word	0x00000020
        /*06f4*/ 	.short	0x010a
        /*06f6*/ 	.byte	0xff
	.zero		1


	//   ....[95]....
        /*06f8*/ 	.word	0x00008270
        /*06fc*/ 	.word	0x00000002
        /*0700*/ 	.word	0x00000020
        /*0704*/ 	.short	0x010a
        /*0706*/ 	.byte	0xff
	.zero		1


	//   ....[96]....
        /*0708*/ 	.word	0x000085d0
        /*070c*/ 	.word	0x000000ff
        /*0710*/ 	.word	0x00000000
        /*0714*/ 	.short	0x0101
        /*0716*/ 	.byte	0x05
	.zero		1


	//   ....[97]....
        /*0718*/ 	.word	0x00008e50
        /*071c*/ 	.word	0x00000000
        /*0720*/ 	.word	0x00000000
        /*0724*/ 	.short	0x0101
        /*0726*/ 	.byte	0xff
	.zero		1


	//   ....[98]....
        /*0728*/ 	.word	0x000090c0
        /*072c*/ 	.word	0x000000ff
        /*0730*/ 	.word	0x00000000
        /*0734*/ 	.short	0x0101
        /*0736*/ 	.byte	0x04
	.zero		1


	//   ....[99]....
        /*0738*/ 	.word	0x000090e0
        /*073c*/ 	.word	0x00000002
        /*0740*/ 	.word	0x000000e0
        /*0744*/ 	.short	0x010a
        /*0746*/ 	.byte	0xff
	.zero		1


	//   ....[100]....
        /*0748*/ 	.word	0x00009140
        /*074c*/ 	.word	0x00000002
        /*0750*/ 	.word	0x00000010
        /*0754*/ 	.short	0x010a
        /*0756*/ 	.byte	0xff
	.zero		1


	//   ....[101]....
        /*0758*/ 	.word	0x000091a0
        /*075c*/ 	.word	0x00000002
        /*0760*/ 	.word	0x00000010
        /*0764*/ 	.short	0x010a
        /*0766*/ 	.byte	0xff
	.zero		1


	//   ....[102]....
        /*0768*/ 	.word	0x000091f0
        /*076c*/ 	.word	0x00000002
        /*0770*/ 	.word	0x00000070
        /*0774*/ 	.short	0x010a
        /*0776*/ 	.byte	0xff
	.zero		1


	//   ....[103]....
        /*0778*/ 	.word	0x00009250
        /*077c*/ 	.word	0x00000000
        /*0780*/ 	.word	0x00000000
        /*0784*/ 	.short	0x010a
        /*0786*/ 	.byte	0xff
	.zero		1


	//   ....[104]....
        /*0788*/ 	.word	0x000092a0
        /*078c*/ 	.word	0x00000000
        /*0790*/ 	.word	0x000000d0
        /*0794*/ 	.short	0x010a
        /*0796*/ 	.byte	0xff
	.zero		1


	//   ....[105]....
        /*0798*/ 	.word	0x00009300
        /*079c*/ 	.word	0x00000000
        /*07a0*/ 	.word	0x00000080
        /*07a4*/ 	.short	0x010a
        /*07a6*/ 	.byte	0xff
	.zero		1


	//   ....[106]....
        /*07a8*/ 	.word	0x00009350
        /*07ac*/ 	.word	0x00000000
        /*07b0*/ 	.word	0x00000070
        /*07b4*/ 	.short	0x010a
        /*07b6*/ 	.byte	0xff
	.zero		1


	//   ....[107]....
        /*07b8*/ 	.word	0x000093b0
        /*07bc*/ 	.word	0x00000000
        /*07c0*/ 	.word	0x00000080
        /*07c4*/ 	.short	0x010a
        /*07c6*/ 	.byte	0xff
	.zero		1


	//   ....[108]....
        /*07c8*/ 	.word	0x00009400
        /*07cc*/ 	.word	0x00000000
        /*07d0*/ 	.word	0x00000070
        /*07d4*/ 	.short	0x010a
        /*07d6*/ 	.byte	0xff
	.zero		1


	//   ....[109]....
        /*07d8*/ 	.word	0x00009460
        /*07dc*/ 	.word	0x00000002
        /*07e0*/ 	.word	0x000000b0
        /*07e4*/ 	.short	0x010a
        /*07e6*/ 	.byte	0xff
	.zero		1


	//   ....[110]....
        /*07e8*/ 	.word	0x000094c0
        /*07ec*/ 	.word	0x00000000
        /*07f0*/ 	.word	0x00000000
        /*07f4*/ 	.short	0x010a
        /*07f6*/ 	.byte	0xff
	.zero		1


	//   ....[111]....
        /*07f8*/ 	.word	0x00009520
        /*07fc*/ 	.word	0x00000000
        /*0800*/ 	.word	0x00000000
        /*0804*/ 	.short	0x010a
        /*0806*/ 	.byte	0xff
	.zero		1


	//   ....[112]....
        /*0808*/ 	.word	0x00009580
        /*080c*/ 	.word	0x00000000
        /*0810*/ 	.word	0x00000000
        /*0814*/ 	.short	0x010a
        /*0816*/ 	.byte	0xff
	.zero		1


	//   ....[113]....
        /*0818*/ 	.word	0x000095e0
        /*081c*/ 	.word	0x00000000
        /*0820*/ 	.word	0x00000000
        /*0824*/ 	.short	0x010a
        /*0826*/ 	.byte	0xff
	.zero		1


	//   ....[114]....
        /*0828*/ 	.word	0x00009640
        /*082c*/ 	.word	0x00000000
        /*0830*/ 	.word	0x00000000
        /*0834*/ 	.short	0x010a
        /*0836*/ 	.byte	0xff
	.zero		1


	//   ....[115]....
        /*0838*/ 	.word	0x00009690
        /*083c*/ 	.word	0x00000000
        /*0840*/ 	.word	0x00000070
        /*0844*/ 	.short	0x010a
        /*0846*/ 	.byte	0xff
	.zero		1


	//   ....[116]....
        /*0848*/ 	.word	0x000096f0
        /*084c*/ 	.word	0x00000000
        /*0850*/ 	.word	0x00000068
        /*0854*/ 	.short	0x010a
        /*0856*/ 	.byte	0xff
	.zero		1


	//   ....[117]....
        /*0858*/ 	.word	0x00009750
        /*085c*/ 	.word	0x00000000
        /*0860*/ 	.word	0x00000040
        /*0864*/ 	.short	0x010a
        /*0866*/ 	.byte	0xff
	.zero		1


	//   ....[118]....
        /*0868*/ 	.word	0x000097b0
        /*086c*/ 	.word	0x00000000
        /*0870*/ 	.word	0x00000048
        /*0874*/ 	.short	0x010a
        /*0876*/ 	.byte	0xff
	.zero		1


	//   ....[119]....
        /*0878*/ 	.word	0x00009810
        /*087c*/ 	.word	0x00000000
        /*0880*/ 	.word	0x00000050
        /*0884*/ 	.short	0x010a
        /*0886*/ 	.byte	0xff
	.zero		1


	//   ....[120]....
        /*0888*/ 	.word	0x00009870
        /*088c*/ 	.word	0x00000000
        /*0890*/ 	.word	0x00000058
        /*0894*/ 	.short	0x010a
        /*0896*/ 	.byte	0xff
	.zero		1


	//   ....[121]....
        /*0898*/ 	.word	0x000098d0
        /*089c*/ 	.word	0x00000000
        /*08a0*/ 	.word	0x00000040
        /*08a4*/ 	.short	0x010a
        /*08a6*/ 	.byte	0xff
	.zero		1


	//   ....[122]....
        /*08a8*/ 	.word	0x00009930
        /*08ac*/ 	.word	0x00000000
        /*08b0*/ 	.word	0x00000048
        /*08b4*/ 	.short	0x010a
        /*08b6*/ 	.byte	0xff
	.zero		1


	//   ....[123]....
        /*08b8*/ 	.word	0x00009990
        /*08bc*/ 	.word	0x00000000
        /*08c0*/ 	.word	0x00000050
        /*08c4*/ 	.short	0x010a
        /*08c6*/ 	.byte	0xff
	.zero		1


	//   ....[124]....
        /*08c8*/ 	.word	0x000099e0
        /*08cc*/ 	.word	0x00000000
        /*08d0*/ 	.word	0x00000070
        /*08d4*/ 	.short	0x010a
        /*08d6*/ 	.byte	0xff
	.zero		1


	//   ....[125]....
        /*08d8*/ 	.word	0x00009a40
        /*08dc*/ 	.word	0x00000000
        /*08e0*/ 	.word	0x00000020
        /*08e4*/ 	.short	0x010a
        /*08e6*/ 	.byte	0xff
	.zero		1


	//   ....[126]....
        /*08e8*/ 	.word	0x00009a90
        /*08ec*/ 	.word	0x00000040
        /*08f0*/ 	.word	0x00000090
        /*08f4*/ 	.short	0x010a
        /*08f6*/ 	.byte	0xff
	.zero		1


	//   ....[127]....
        /*08f8*/ 	.word	0x00009ae0
        /*08fc*/ 	.word	0x00000002
        /*0900*/ 	.word	0x00000020
        /*0904*/ 	.short	0x010a
        /*0906*/ 	.byte	0xff
	.zero		1


	//   ....[128]....
        /*0908*/ 	.word	0x00009b30
        /*090c*/ 	.word	0x00000000
        /*0910*/ 	.word	0x00000020
        /*0914*/ 	.short	0x010a
        /*0916*/ 	.byte	0xff
	.zero		1


	//   ....[129]....
        /*0918*/ 	.word	0x00009b80
        /*091c*/ 	.word	0x00000002
        /*0920*/ 	.word	0x00000020
        /*0924*/ 	.short	0x010a
        /*0926*/ 	.byte	0xff
	.zero		1


	//----- nvinfo : EIATTR_NUM_MBARRIERS
	.align		4
.L_47:
        /*0928*/ 	.byte	0x03, 0x38
        /*092a*/ 	.short	0x001e


	//----- nvinfo : EIATTR_EXIT_INSTR_OFFSETS
	.align		4
        /*092c*/ 	.byte	0x04, 0x1c
        /*092e*/ 	.short	(.L_49 - .L_48)


	//   ....[0]....
.L_48:
        /*0930*/ 	.word	0x000025c0


	//   ....[1]....
        /*0934*/ 	.word	0x00002ab0


	//   ....[2]....
        /*0938*/ 	.word	0x00002b10


	//   ....[3]....
        /*093c*/ 	.word	0x00003c20


	//   ....[4]....
        /*0940*/ 	.word	0x00004c60


	//   ....[5]....
        /*0944*/ 	.word	0x00004ca0


	//   ....[6]....
        /*0948*/ 	.word	0x00008fb0


	//   ....[7]....
        /*094c*/ 	.word	0x00009030


	//   ....[8]....
        /*0950*/ 	.word	0x00009060


	//   ....[9]....
        /*0954*/ 	.word	0x000090d0


	//----- nvinfo : EIATTR_MAX_THREADS
	.align		4
.L_49:
        /*0958*/ 	.byte	0x04, 0x05
        /*095a*/ 	.short	(.L_51 - .L_50)
.L_50:
        /*095c*/ 	.word	0x00000100
        /*0960*/ 	.word	0x00000001
        /*0964*/ 	.word	0x00000001


	//----- nvinfo : EIATTR_CRS_STACK_SIZE
	.align		4
.L_51:
        /*0968*/ 	.byte	0x04, 0x1e
        /*096a*/ 	.short	(.L_53 - .L_52)
.L_52:
        /*096c*/ 	.word	0x00000000


	//----- nvinfo : EIATTR_CBANK_PARAM_SIZE
	.align		4
.L_53:
        /*0970*/ 	.byte	0x03, 0x19
        /*0972*/ 	.short	0x0800


	//----- nvinfo : EIATTR_PARAM_CBANK
	.align		4
        /*0974*/ 	.byte	0x04, 0x0a
        /*0976*/ 	.short	(.L_55 - .L_54)
	.align		4
.L_54:
        /*0978*/ 	.word	index@(.nv.constant0._ZN7cutlass13device_kernelINS_4gemm6kernel13GemmUniversalIN4cute5tupleIJiiiiEEENS1_10collective13CollectiveMmaINS1_35MainloopSm100TmaUmmaWarpSpecializedILi2ELi2ELi4ENS5_IJNS4_1CILi1EEESB_SB_EEEEENS5_IJNSA_ILi64EEENSA_ILi256EEENSA_ILi128EEEEEENS_6half_tENS5_IJSB_llEEESI_SJ_NS4_8TiledMMAINS4_8MMA_AtomIJNS4_20SM100_MMA_F16BF16_SSISI_SI_fLi64ELi256ELNS4_4UMMA5MajorE1ELSO_1ELNSN_7ScaleInE0ELSP_0EEEEEENS4_6LayoutISC_NS5_IJNSA_ILi0EEEST_ST_EEEEENS5_IJNS4_10UnderscoreESW_SW_EEEEENS4_13SM90_TMA_LOADENS4_14ComposedLayoutINS4_7SwizzleILi3ELi4ELi3EEENS4_18smem_ptr_flag_bitsILi16EEENSS_INS5_IJSE_NSA_ILi8EEEEEENS5_IJSB_SE_EEEEEEEvNS4_8identityESZ_S19_vS1A_EENS_8epilogue10collective18CollectiveEpilogueINS1C_23Sm100TmaWarpSpecializedILi4ELi2ELi32ELb1ELb0EEEJSH_NS5_IJNSS_ISE_SB_EES1H_EEESI_NS5_IJlSB_lEEESI_S1J_NS1C_6fusion15FusionCallbacksIS1G_NS1K_17LinearCombinationISI_fSI_fLNS_15FloatRoundStyleE2EEESH_S1I_JEEENS4_5SM1004TMEM4LOAD26SM100_TMEM_LOAD_16dp256b8xESZ_NS10_IS12_S14_NSS_INS5_IJS15_SE_EEENS5_IJSE_SB_EEEEEEENS4_17SM75_U32x4_LDSM_NENS4_14SM90_TMA_STOREES1X_NS4_17SM90_U32x4_STSM_NENS4_39AutoVectorizingCopyWithAssumedAlignmentILi128EEEEEEvvEEEEvNT_6ParamsE)
        /*097c*/ 	.short	0x0380
        /*097e*/ 	.short	0x0800


	//----- nvinfo : EIATTR_SW_WAR
	.align		4
.L_55:
        /*0980*/ 	.byte	0x04, 0x36
        /*0982*/ 	.short	(.L_57 - .L_56)
.L_56:
        /*0984*/ 	.word	0x00000008
.L_57:


//--------------------- .nv.callgraph             --------------------------
	.section	.nv.callgraph,"",@"SHT_CUDA_CALLGRAPH"
	.align	4
	.sectionentsize	8
	.align		4
        /*0000*/ 	.word	0x00000000
	.align		4
        /*0004*/ 	.word	0xffffffff
	.align		4
        /*0008*/ 	.word	index@(_ZN7cutlass13device_kernelINS_4gemm6kernel13GemmUniversalIN4cute5tupleIJiiiiEEENS1_10collective13CollectiveMmaINS1_35MainloopSm100TmaUmmaWarpSpecializedILi2ELi2ELi4ENS5_IJNS4_1CILi1EEESB_SB_EEEEENS5_IJNSA_ILi64EEENSA_ILi256EEENSA_ILi128EEEEEENS_6half_tENS5_IJSB_llEEESI_SJ_NS4_8TiledMMAINS4_8MMA_AtomIJNS4_20SM100_MMA_F16BF16_SSISI_SI_fLi64ELi256ELNS4_4UMMA5MajorE1ELSO_1ELNSN_7ScaleInE0ELSP_0EEEEEENS4_6LayoutISC_NS5_IJNSA_ILi0EEEST_ST_EEEEENS5_IJNS4_10UnderscoreESW_SW_EEEEENS4_13SM90_TMA_LOADENS4_14ComposedLayoutINS4_7SwizzleILi3ELi4ELi3EEENS4_18smem_ptr_flag_bitsILi16EEENSS_INS5_IJSE_NSA_ILi8EEEEEENS5_IJSB_SE_EEEEEEEvNS4_8identityESZ_S19_vS1A_EENS_8epilogue10collective18CollectiveEpilogueINS1C_23Sm100TmaWarpSpecializedILi4ELi2ELi32ELb1ELb0EEEJSH_NS5_IJNSS_ISE_SB_EES1H_EEESI_NS5_IJlSB_lEEESI_S1J_NS1C_6fusion15FusionCallbacksIS1G_NS1K_17LinearCombinationISI_fSI_fLNS_15FloatRoundStyleE2EEESH_S1I_JEEENS4_5SM1004TMEM4LOAD26SM100_TMEM_LOAD_16dp256b8xESZ_NS10_IS12_S14_NSS_INS5_IJS15_SE_EEENS5_IJSE_SB_EEEEEEENS4_17SM75_U32x4_LDSM_NENS4_14SM90_TMA_STOREES1X_NS4_17SM90_U32x4_STSM_NENS4_39AutoVectorizingCopyWithAssumedAlignmentILi128EEEEEEvvEEEEvNT_6ParamsE)
	.align		4
        /*000c*/ 	.word	index@(__assertfail)
	.align		4
        /*0010*/ 	.word	0x00000000
	.align		4
        /*0014*/ 	.word	0xfffffffe
	.align		4
        /*0018*/ 	.word	0x00000000
	.align		4
        /*001c*/ 	.word	0xfffffffd
	.align		4
        /*0020*/ 	.word	0x00000000
	.align		4
        /*0024*/ 	.word	0xfffffffc


//--------------------- .nv.constant4             --------------------------
	.section	.nv.constant4,"a",@progbits
	.align	8
	.align		8
.nv.constant4:
        /*0000*/ 	.dword	__assertfail
	.align		8
        /*0008*/ 	.dword	__unnamed_1
	.align		8
        /*0010*/ 	.dword	__unnamed_2
	.align		8
        /*0018*/ 	.dword	_ZN40_INTERNAL_b61f6279_4_k_cu_be235bdc_359074cuda3std3__45__cpo5beginE
	.align		8
        /*0020*/ 	.dword	_ZN40_INTERNAL_b61f6279_4_k_cu_be235bdc_359074cuda3std3__45__cpo3endE
	.align		8
        /*0028*/ 	.dword	_ZN40_INTERNAL_b61f6279_4_k_cu_be235bdc_359074cuda3std3__45__cpo6cbeginE
	.align		8
        /*0030*/ 	.dword	_ZN40_INTERNAL_b61f6279_4_k_cu_be235bdc_359074cuda3std3__45__cpo4cendE
	.align		8
        /*0038*/ 	.dword	_ZN40_INTERNAL_b61f6279_4_k_cu_be235bdc_359074cuda3std3__442_GLOBAL__N__b61f6279_4_k_cu_be235bdc_359076ignoreE
	.align		8
        /*0040*/ 	.dword	_ZN40_INTERNAL_b61f6279_4_k_cu_be235bdc_359074cuda3std3__419piecewise_constructE
	.align		8
        /*0048*/ 	.dword	_ZN40_INTERNAL_b61f6279_4_k_cu_be235bdc_359074cuda3std3__48in_placeE
	.align		8
        /*0050*/ 	.dword	_ZN40_INTERNAL_b61f6279_4_k_cu_be235bdc_359074cuda3std6ranges3__45__cpo4swapE
	.align		8
        /*0058*/ 	.dword	_ZN40_INTERNAL_b61f6279_4_k_cu_be235bdc_359074cuda3std6ranges3__45__cpo9iter_moveE
	.align		8
        /*0060*/ 	.dword	_ZN40_INTERNAL_b61f6279_4_k_cu_be235bdc_359074cute7productE
	.align		8
        /*0068*/ 	.dword	_ZN40_INTERNAL_b61f6279_4_k_cu_be235bdc_359074cute1_E
	.align		8
        /*0070*/ 	.dword	$str$25
	.align		8
        /*0078*/ 	.dword	$str$26
	.align		8
        /*0080*/ 	.dword	$str$27
	.align		8
        /*0088*/ 	.dword	$str$28


//--------------------- .text._ZN7cutlass13device_kernelINS_4gemm6kernel13GemmUniversalIN4cute5tupleIJiiiiEEENS1_10collective13CollectiveMmaINS1_35MainloopSm100TmaUmmaWarpSpecializedILi2ELi2ELi4ENS5_IJNS4_1CILi1EEESB_SB_EEEEENS5_IJNSA_ILi64EEENSA_ILi256EEENSA_ILi128EEEEEENS_6half_tENS5_IJSB_llEEESI_SJ_NS4_8TiledMMAINS4_8MMA_AtomIJNS4_20SM100_MMA_F16BF16_SSISI_SI_fLi64ELi256ELNS4_4UMMA5MajorE1ELSO_1ELNSN_7ScaleInE0ELSP_0EEEEEENS4_6LayoutISC_NS5_IJNSA_ILi0EEEST_ST_EEEEENS5_IJNS4_10UnderscoreESW_SW_EEEEENS4_13SM90_TMA_LOADENS4_14ComposedLayoutINS4_7SwizzleILi3ELi4ELi3EEENS4_18smem_ptr_flag_bitsILi16EEENSS_INS5_IJSE_NSA_ILi8EEEEEENS5_IJSB_SE_EEEEEEEvNS4_8identityESZ_S19_vS1A_EENS_8epilogue10collective18CollectiveEpilogueINS1C_23Sm100TmaWarpSpecializedILi4ELi2ELi32ELb1ELb0EEEJSH_NS5_IJNSS_ISE_SB_EES1H_EEESI_NS5_IJlSB_lEEESI_S1J_NS1C_6fusion15FusionCallbacksIS1G_NS1K_17LinearCombinationISI_fSI_fLNS_15FloatRoundStyleE2EEESH_S1I_JEEENS4_5SM1004TMEM4LOAD26SM100_TMEM_LOAD_16dp256b8xESZ_NS10_IS12_S14_NSS_INS5_IJS15_SE_EEENS5_IJSE_SB_EEEEEEENS4_17SM75_U32x4_LDSM_NENS4_14SM90_TMA_STOREES1X_NS4_17SM90_U32x4_STSM_NENS4_39AutoVectorizingCopyWithAssumedAlignmentILi128EEEEEEvvEEEEvNT_6ParamsE --------------------------
	.section	.text._ZN7cutlass13device_kernelINS_4gemm6kernel13GemmUniversalIN4cute5tupleIJiiiiEEENS1_10collective13CollectiveMmaINS1_35MainloopSm100TmaUmmaWarpSpecializedILi2ELi2ELi4ENS5_IJNS4_1CILi1EEESB_SB_EEEEENS5_IJNSA_ILi64EEENSA_ILi256EEENSA_ILi128EEEEEENS_6half_tENS5_IJSB_llEEESI_SJ_NS4_8TiledMMAINS4_8MMA_AtomIJNS4_20SM100_MMA_F16BF16_SSISI_SI_fLi64ELi256ELNS4_4UMMA5MajorE1ELSO_1ELNSN_7ScaleInE0ELSP_0EEEEEENS4_6LayoutISC_NS5_IJNSA_ILi0EEEST_ST_EEEEENS5_IJNS4_10UnderscoreESW_SW_EEEEENS4_13SM90_TMA_LOADENS4_14ComposedLayoutINS4_7SwizzleILi3ELi4ELi3EEENS4_18smem_ptr_flag_bitsILi16EEENSS_INS5_IJSE_NSA_ILi8EEEEEENS5_IJSB_SE_EEEEEEEvNS4_8identityESZ_S19_vS1A_EENS_8epilogue10collective18CollectiveEpilogueINS1C_23Sm100TmaWarpSpecializedILi4ELi2ELi32ELb1ELb0EEEJSH_NS5_IJNSS_ISE_SB_EES1H_EEESI_NS5_IJlSB_lEEESI_S1J_NS1C_6fusion15FusionCallbacksIS1G_NS1K_17LinearCombinationISI_fSI_fLNS_15FloatRoundStyleE2EEESH_S1I_JEEENS4_5SM1004TMEM4LOAD26SM100_TMEM_LOAD_16dp256b8xESZ_NS10_IS12_S14_NSS_INS5_IJS15_SE_EEENS5_IJSE_SB_EEEEEEENS4_17SM75_U32x4_LDSM_NENS4_14SM90_TMA_STOREES1X_NS4_17SM90_U32x4_STSM_NENS4_39AutoVectorizingCopyWithAssumedAlignmentILi128EEEEEEvvEEEEvNT_6ParamsE,"ax",@progbits
	.align	128
.text._ZN7cutlass13device_kernelINS_4gemm6kernel13GemmUniversalIN4cute5tupleIJiiiiEEENS1_10collective13CollectiveMmaINS1_35MainloopSm100TmaUmmaWarpSpecializedILi2ELi2ELi4ENS5_IJNS4_1CILi1EEESB_SB_EEEEENS5_IJNSA_ILi64EEENSA_ILi256EEENSA_ILi128EEEEEENS_6half_tENS5_IJSB_llEEESI_SJ_NS4_8TiledMMAINS4_8MMA_AtomIJNS4_20SM100_MMA_F16BF16_SSISI_SI_fLi64ELi256ELNS4_4UMMA5MajorE1ELSO_1ELNSN_7ScaleInE0ELSP_0EEEEEENS4_6LayoutISC_NS5_IJNSA_ILi0EEEST_ST_EEEEENS5_IJNS4_10UnderscoreESW_SW_EEEEENS4_13SM90_TMA_LOADENS4_14ComposedLayoutINS4_7SwizzleILi3ELi4ELi3EEENS4_18smem_ptr_flag_bitsILi16EEENSS_INS5_IJSE_NSA_ILi8EEEEEENS5_IJSB_SE_EEEEEEEvNS4_8identityESZ_S19_vS1A_EENS_8epilogue10collective18CollectiveEpilogueINS1C_23Sm100TmaWarpSpecializedILi4ELi2ELi32ELb1ELb0EEEJSH_NS5_IJNSS_ISE_SB_EES1H_EEESI_NS5_IJlSB_lEEESI_S1J_NS1C_6fusion15FusionCallbacksIS1G_NS1K_17LinearCombinationISI_fSI_fLNS_15FloatRoundStyleE2EEESH_S1I_JEEENS4_5SM1004TMEM4LOAD26SM100_TMEM_LOAD_16dp256b8xESZ_NS10_IS12_S14_NSS_INS5_IJS15_SE_EEENS5_IJSE_SB_EEEEEEENS4_17SM75_U32x4_LDSM_NENS4_14SM90_TMA_STOREES1X_NS4_17SM90_U32x4_STSM_NENS4_39AutoVectorizingCopyWithAssumedAlignmentILi128EEEEEEvvEEEEvNT_6ParamsE:
        .type           _ZN7cutlass13device_kernelINS_4gemm6kernel13GemmUniversalIN4cute5tupleIJiiiiEEENS1_10collective13CollectiveMmaINS1_35MainloopSm100TmaUmmaWarpSpecializedILi2ELi2ELi4ENS5_IJNS4_1CILi1EEESB_SB_EEEEENS5_IJNSA_ILi64EEENSA_ILi256EEENSA_ILi128EEEEEENS_6half_tENS5_IJSB_llEEESI_SJ_NS4_8TiledMMAINS4_8MMA_AtomIJNS4_20SM100_MMA_F16BF16_SSISI_SI_fLi64ELi256ELNS4_4UMMA5MajorE1ELSO_1ELNSN_7ScaleInE0ELSP_0EEEEEENS4_6LayoutISC_NS5_IJNSA_ILi0EEEST_ST_EEEEENS5_IJNS4_10UnderscoreESW_SW_EEEEENS4_13SM90_TMA_LOADENS4_14ComposedLayoutINS4_7SwizzleILi3ELi4ELi3EEENS4_18smem_ptr_flag_bitsILi16EEENSS_INS5_IJSE_NSA_ILi8EEEEEENS5_IJSB_SE_EEEEEEEvNS4_8identityESZ_S19_vS1A_EENS_8epilogue10collective18CollectiveEpilogueINS1C_23Sm100TmaWarpSpecializedILi4ELi2ELi32ELb1ELb0EEEJSH_NS5_IJNSS_ISE_SB_EES1H_EEESI_NS5_IJlSB_lEEESI_S1J_NS1C_6fusion15FusionCallbacksIS1G_NS1K_17LinearCombinationISI_fSI_fLNS_15FloatRoundStyleE2EEESH_S1I_JEEENS4_5SM1004TMEM4LOAD26SM100_TMEM_LOAD_16dp256b8xESZ_NS10_IS12_S14_NSS_INS5_IJS15_SE_EEENS5_IJSE_SB_EEEEEEENS4_17SM75_U32x4_LDSM_NENS4_14SM90_TMA_STOREES1X_NS4_17SM90_U32x4_STSM_NENS4_39AutoVectorizingCopyWithAssumedAlignmentILi128EEEEEEvvEEEEvNT_6ParamsE,@function
        .size           _ZN7cutlass13device_kernelINS_4gemm6kernel13GemmUniversalIN4cute5tupleIJiiiiEEENS1_10collective13CollectiveMmaINS1_35MainloopSm100TmaUmmaWarpSpecializedILi2ELi2ELi4ENS5_IJNS4_1CILi1EEESB_SB_EEEEENS5_IJNSA_ILi64EEENSA_ILi256EEENSA_ILi128EEEEEENS_6half_tENS5_IJSB_llEEESI_SJ_NS4_8TiledMMAINS4_8MMA_AtomIJNS4_20SM100_MMA_F16BF16_SSISI_SI_fLi64ELi256ELNS4_4UMMA5MajorE1ELSO_1ELNSN_7ScaleInE0ELSP_0EEEEEENS4_6LayoutISC_NS5_IJNSA_ILi0EEEST_ST_EEEEENS5_IJNS4_10UnderscoreESW_SW_EEEEENS4_13SM90_TMA_LOADENS4_14ComposedLayoutINS4_7SwizzleILi3ELi4ELi3EEENS4_18smem_ptr_flag_bitsILi16EEENSS_INS5_IJSE_NSA_ILi8EEEEEENS5_IJSB_SE_EEEEEEEvNS4_8identityESZ_S19_vS1A_EENS_8epilogue10collective18CollectiveEpilogueINS1C_23Sm100TmaWarpSpecializedILi4ELi2ELi32ELb1ELb0EEEJSH_NS5_IJNSS_ISE_SB_EES1H_EEESI_NS5_IJlSB_lEEESI_S1J_NS1C_6fusion15FusionCallbacksIS1G_NS1K_17LinearCombinationISI_fSI_fLNS_15FloatRoundStyleE2EEESH_S1I_JEEENS4_5SM1004TMEM4LOAD26SM100_TMEM_LOAD_16dp256b8xESZ_NS10_IS12_S14_NSS_INS5_IJS15_SE_EEENS5_IJSE_SB_EEEEEEENS4_17SM75_U32x4_LDSM_NENS4_14SM90_TMA_STOREES1X_NS4_17SM90_U32x4_STSM_NENS4_39AutoVectorizingCopyWithAssumedAlignmentILi128EEEEEEvvEEEEvNT_6ParamsE,(.L_x_170 - _ZN7cutlass13device_kernelINS_4gemm6kernel13GemmUniversalIN4cute5tupleIJiiiiEEENS1_10collective13CollectiveMmaINS1_35MainloopSm100TmaUmmaWarpSpecializedILi2ELi2ELi4ENS5_IJNS4_1CILi1EEESB_SB_EEEEENS5_IJNSA_ILi64EEENSA_ILi256EEENSA_ILi128EEEEEENS_6half_tENS5_IJSB_llEEESI_SJ_NS4_8TiledMMAINS4_8MMA_AtomIJNS4_20SM100_MMA_F16BF16_SSISI_SI_fLi64ELi256ELNS4_4UMMA5MajorE1ELSO_1ELNSN_7ScaleInE0ELSP_0EEEEEENS4_6LayoutISC_NS5_IJNSA_ILi0EEEST_ST_EEEEENS5_IJNS4_10UnderscoreESW_SW_EEEEENS4_13SM90_TMA_LOADENS4_14ComposedLayoutINS4_7SwizzleILi3ELi4ELi3EEENS4_18smem_ptr_flag_bitsILi16EEENSS_INS5_IJSE_NSA_ILi8EEEEEENS5_IJSB_SE_EEEEEEEvNS4_8identityESZ_S19_vS1A_EENS_8epilogue10collective18CollectiveEpilogueINS1C_23Sm100TmaWarpSpecializedILi4ELi2ELi32ELb1ELb0EEEJSH_NS5_IJNSS_ISE_SB_EES1H_EEESI_NS5_IJlSB_lEEESI_S1J_NS1C_6fusion15FusionCallbacksIS1G_NS1K_17LinearCombinationISI_fSI_fLNS_15FloatRoundStyleE2EEESH_S1I_JEEENS4_5SM1004TMEM4LOAD26SM100_TMEM_LOAD_16dp256b8xESZ_NS10_IS12_S14_NSS_INS5_IJS15_SE_EEENS5_IJSE_SB_EEEEEEENS4_17SM75_U32x4_LDSM_NENS4_14SM90_TMA_STOREES1X_NS4_17SM90_U32x4_STSM_NENS4_39AutoVectorizingCopyWithAssumedAlignmentILi128EEEEEEvvEEEEvNT_6ParamsE)
        .other          _ZN7cutlass13device_kernelINS_4gemm6kernel13GemmUniversalIN4cute5tupleIJiiiiEEENS1_10collective13CollectiveMmaINS1_35MainloopSm100TmaUmmaWarpSpecializedILi2ELi2ELi4ENS5_IJNS4_1CILi1EEESB_SB_EEEEENS5_IJNSA_ILi64EEENSA_ILi256EEENSA_ILi128EEEEEENS_6half_tENS5_IJSB_llEEESI_SJ_NS4_8TiledMMAINS4_8MMA_AtomIJNS4_20SM100_MMA_F16BF16_SSISI_SI_fLi64ELi256ELNS4_4UMMA5MajorE1ELSO_1ELNSN_7ScaleInE0ELSP_0EEEEEENS4_6LayoutISC_NS5_IJNSA_ILi0EEEST_ST_EEEEENS5_IJNS4_10UnderscoreESW_SW_EEEEENS4_13SM90_TMA_LOADENS4_14ComposedLayoutINS4_7SwizzleILi3ELi4ELi3EEENS4_18smem_ptr_flag_bitsILi16EEENSS_INS5_IJSE_NSA_ILi8EEEEEENS5_IJSB_SE_EEEEEEEvNS4_8identityESZ_S19_vS1A_EENS_8epilogue10collective18CollectiveEpilogueINS1C_23Sm100TmaWarpSpecializedILi4ELi2ELi32ELb1ELb0EEEJSH_NS5_IJNSS_ISE_SB_EES1H_EEESI_NS5_IJlSB_lEEESI_S1J_NS1C_6fusion15FusionCallbacksIS1G_NS1K_17LinearCombinationISI_fSI_fLNS_15FloatRoundStyleE2EEESH_S1I_JEEENS4_5SM1004TMEM4LOAD26SM100_TMEM_LOAD_16dp256b8xESZ_NS10_IS12_S14_NSS_INS5_IJS15_SE_EEENS5_IJSE_SB_EEEEEEENS4_17SM75_U32x4_LDSM_NENS4_14SM90_TMA_STOREES1X_NS4_17SM90_U32x4_STSM_NENS4_39AutoVectorizingCopyWithAssumedAlignmentILi128EEEEEEvvEEEEvNT_6ParamsE,@"STO_CUDA_ENTRY STV_DEFAULT"
_ZN7cutlass13device_kernelINS_4gemm6kernel13GemmUniversalIN4cute5tupleIJiiiiEEENS1_10collective13CollectiveMmaINS1_35MainloopSm100TmaUmmaWarpSpecializedILi2ELi2ELi4ENS5_IJNS4_1CILi1EEESB_SB_EEEEENS5_IJNSA_ILi64EEENSA_ILi256EEENSA_ILi128EEEEEENS_6half_tENS5_IJSB_llEEESI_SJ_NS4_8TiledMMAINS4_8MMA_AtomIJNS4_20SM100_MMA_F16BF16_SSISI_SI_fLi64ELi256ELNS4_4UMMA5MajorE1ELSO_1ELNSN_7ScaleInE0ELSP_0EEEEEENS4_6LayoutISC_NS5_IJNSA_ILi0EEEST_ST_EEEEENS5_IJNS4_10UnderscoreESW_SW_EEEEENS4_13SM90_TMA_LOADENS4_14ComposedLayoutINS4_7SwizzleILi3ELi4ELi3EEENS4_18smem_ptr_flag_bitsILi16EEENSS_INS5_IJSE_NSA_ILi8EEEEEENS5_IJSB_SE_EEEEEEEvNS4_8identityESZ_S19_vS1A_EENS_8epilogue10collective18CollectiveEpilogueINS1C_23Sm100TmaWarpSpecializedILi4ELi2ELi32ELb1ELb0EEEJSH_NS5_IJNSS_ISE_SB_EES1H_EEESI_NS5_IJlSB_lEEESI_S1J_NS1C_6fusion15FusionCallbacksIS1G_NS1K_17LinearCombinationISI_fSI_fLNS_15FloatRoundStyleE2EEESH_S1I_JEEENS4_5SM1004TMEM4LOAD26SM100_TMEM_LOAD_16dp256b8xESZ_NS10_IS12_S14_NSS_INS5_IJS15_SE_EEENS5_IJSE_SB_EEEEEEENS4_17SM75_U32x4_LDSM_NENS4_14SM90_TMA_STOREES1X_NS4_17SM90_U32x4_STSM_NENS4_39AutoVectorizingCopyWithAssumedAlignmentILi128EEEEEEvvEEEEvNT_6ParamsE:
[----:B------:R-:W1:Y:S01]  /*0000*/  LDC R1, c[0x0][0x37c] ;  /* 0x0000df00ff017b82 */ /* 0x000e620000000800 */
[----:B------:R-:W2:Y:S01]  /*0010*/  S2R R101, SR_TID.X ;  /* 0x0000000000657919 */ /* 0x000ea20000002100 */
[----:B------:R-:W3:Y:S01]  /*0020*/  LDCU.64 UR4, c[0x0][0x890] ;  /* 0x00011200ff0477ac */ /* 0x000ee20008000a00 */
[----:B------:R-:W-:Y:S02]  /*0030*/  PRMT R88, RZ, 0x7610, R88 ;  /* 0x00007610ff587816 */ /* 0x000fe40000000058 */
[----:B------:R-:W-:Y:S01]  /*0040*/  ELECT P5, URZ, PT ;  /* 0x0000000000ff782f */ /* 0x000fe200038a0000 */
[----:B------:R-:W4:Y:S01]  /*0050*/  LDCU.64 UR48, c[0x0][0x358] ;  /* 0x00006b00ff3077ac */ /* 0x000f220008000a00 */
[----:B---3--:R-:W-:-:S04]  /*0060*/  UISETP.NE.U32.AND UP0, UPT, UR4, URZ, UPT ;  /* 0x000000ff0400728c */ /* 0x008fc8000bf05070 */
[----:B------:R-:W-:Y:S01]  /*0070*/  UISETP.NE.AND.EX UP0, UPT, UR5, URZ, UPT, UP0 ;  /* 0x000000ff0500728c */ /* 0x000fe2000bf05300 */
[----:B--2---:R-:W-:-:S05]  /*0080*/  SHF.R.U32.HI R93, RZ, 0x5, R101 ;  /* 0x00000005ff5d7819 */ /* 0x004fca0000011665 */
[----:B------:R-:W2:Y:S02]  /*0090*/  SHFL.IDX PT, R0, R93, RZ, 0x1f ;  /* 0x00001fff5d007589 */ /* 0x000ea400000e0000 */
[----:B--2---:R-:W-:Y:S01]  /*00a0*/  R2UR UR8, R0 ;  /* 0x00000000000872ca */ /* 0x004fe200000e0000 */
[----:B-1--4-:R-:W-:-:S14]  /*00b0*/  BRA.U UP0, `(.L_x_0) ;  /* 0x00000001002c7547 */ /* 0x012fdc000b800000 */
[----:B------:R-:W1:Y:S02]  /*00c0*/  LDCU.64 UR6, c[0x0][0x888] ;  /* 0x00011100ff0677ac */ /* 0x000e640008000a00 */
[----:B-1----:R-:W-:-:S04]  /*00d0*/  UISETP.NE.U32.AND UP0, UPT, UR6, URZ, UPT ;  /* 0x000000ff0600728c */ /* 0x002fc8000bf05070 */
[----:B------:R-:W-:-:S09]  /*00e0*/  UISETP.NE.AND.EX UP0, UPT, UR7, URZ, UPT, UP0 ;  /* 0x000000ff0700728c */ /* 0x000fd2000bf05300 */
[----:B------:R-:W-:Y:S05]  /*00f0*/  BRA.U !UP0, `(.L_x_1) ;  /* 0x0000000108107547 */ /* 0x000fea000b800000 */
[----:B------:R-:W1:Y:S02]  /*0100*/  LDC.64 R2, c[0x0][0x888] ;  /* 0x00022200ff027b82 */ /* 0x000e640000000a00 */
[----:B-1----:R1:W5:Y:S01]  /*0110*/  LDG.E R49, desc[UR48][R2.64] ;  /* 0x0000003002317981 */ /* 0x002362000c1e1900 */
[----:B------:R-:W-:Y:S01]  /*0120*/  HFMA2 R88, -RZ, RZ, 0, 5.9604644775390625e-08 ;  /* 0x00000001ff587431 */ /* 0x000fe200000001ff */
[----:B------:R-:W-:Y:S05]  /*0130*/  BRA `(.L_x_0) ;  /* 0x00000000000c7947 */ /* 0x000fea0003800000 */
.L_x_1:
[----:B------:R-:W1:Y:S01]  /*0140*/  LDCU UR6, c[0x0][0x880] ;  /* 0x00011000ff0677ac */ /* 0x000e620008000800 */
[----:B------:R-:W-:Y:S01]  /*0150*/  HFMA2 R88, -RZ, RZ, 0, 5.9604644775390625e-08 ;  /* 0x00000001ff587431 */ /* 0x000fe200000001ff */
[----:B-1----:R-:W-:-:S07]  /*0160*/  MOV R49, UR6 ;  /* 0x0000000600317c02 */ /* 0x002fce0008000f00 */
.L_x_0:
[----:B------:R-:W2:Y:S02]  /*0170*/  LDCU.64 UR6, c[0x0][0x8b0] ;  /* 0x00011600ff0677ac */ /* 0x000ea40008000a00 */
[----:B--2---:R-:W-:-:S04]  /*0180*/  UISETP.NE.U32.AND UP0, UPT, UR6, URZ, UPT ;  /* 0x000000ff0600728c */ /* 0x004fc8000bf05070 */
[----:B------:R-:W-:-:S09]  /*0190*/  UISETP.NE.AND.EX UP0, UPT, UR7, URZ, UPT, UP0 ;  /* 0x000000ff0700728c */ /* 0x000fd2000bf05300 */
[----:B------:R-:W-:Y:S05]  /*01a0*/  BRA.U UP0, `(.L_x_2) ;  /* 0x0000000100247547 */ /* 0x000fea000b800000 */
[----:B------:R-:W2:Y:S02]  /*01b0*/  LDCU.64 UR6, c[0x0][0x8a8] ;  /* 0x00011500ff0677ac */ /* 0x000ea40008000a00 */
[----:B--2---:R-:W-:-:S04]  /*01c0*/  UISETP.NE.U32.AND UP0, UPT, UR6, URZ, UPT ;  /* 0x000000ff0600728c */ /* 0x004fc8000bf05070 */
[----:B------:R-:W-:-:S09]  /*01d0*/  UISETP.NE.AND.EX UP0, UPT, UR7, URZ, UPT, UP0 ;  /* 0x000000ff0700728c */ /* 0x000fd2000bf05300 */
[----:B------:R-:W-:Y:S05]  /*01e0*/  BRA.U !UP0, `(.L_x_3) ;  /* 0x00000001080c7547 */ /* 0x000fea000b800000 */
[----:B-1----:R-:W1:Y:S02]  /*01f0*/  LDC.64 R2, c[0x0][0x8a8] ;  /* 0x00022a00ff027b82 */ /* 0x002e640000000a00 */
[----:B-1----:R2:W5:Y:S01]  /*0200*/  LDG.E R47, desc[UR48][R2.64] ;  /* 0x00000030022f7981 */ /* 0x002562000c1e1900 */
[----:B------:R-:W-:Y:S05]  /*0210*/  BRA `(.L_x_2) ;  /* 0x0000000000087947 */ /* 0x000fea0003800000 */
.L_x_3:
[----:B------:R-:W2:Y:S02]  /*0220*/  LDCU UR6, c[0x0][0x8a0] ;  /* 0x00011400ff0677ac */ /* 0x000ea40008000800 */
[----:B--2---:R-:W-:Y:S02]  /*0230*/  MOV R47, UR6 ;  /* 0x00000006002f7c02 */ /* 0x004fe40008000f00 */
.L_x_2:
[----:B------:R-:W-:Y:S01]  /*0240*/  IMAD.U32 R0, RZ, RZ, UR8 ;  /* 0x00000008ff007e24 */ /* 0x000fe2000f8e00ff */
[----:B------:R-:W-:Y:S04]  /*0250*/  BSSY.RECONVERGENT B0, `(.L_x_4) ;  /* 0x000000c000007945 */ /* 0x000fe80003800200 */
[C---:B------:R-:W-:Y:S02]  /*0260*/  ISETP.NE.OR P1, PT, R0.reuse, 0x1, !P5 ;  /* 0x000000010000780c */ /* 0x040fe40006f25670 */
[----:B------:R-:W-:-:S11]  /*0270*/  ISETP.NE.OR P0, PT, R0, 0x3, !P5 ;  /* 0x000000030000780c */ /* 0x000fd60006f05670 */
[----:B------:R-:W-:Y:S05]  /*0280*/  @P1 BRA `(.L_x_5) ;  /* 0x0000000000201947 */ /* 0x000fea0003800000 */
[----:B------:R-:W3:Y:S02]  /*0290*/  LDCU.64 UR6, c[0x0][0x348] ;  /* 0x00006900ff0677ac */ /* 0x000ee40008000a00 */
[----:B---3--:R-:W-:Y:S02]  /*02a0*/  UIADD3 UR10, UP1, UPT, UR6, 0x80, URZ ;  /* 0x00000080060a7890 */ /* 0x008fe4000ff3e0ff */
[----:B------:R-:W-:Y:S02]  /*02b0*/  UIADD3 UR6, UP0, UPT, UR6, 0x180, URZ ;  /* 0x0000018006067890 */ /* 0x000fe4000ff1e0ff */
[----:B------:R-:W-:Y:S02]  /*02c0*/  UIADD3.X UR11, UPT, UPT, URZ, UR7, URZ, UP1, !UPT ;  /* 0x00000007ff0b7290 */ /* 0x000fe40008ffe4ff */
[----:B------:R-:W-:-:S07]  /*02d0*/  UIADD3.X UR7, UPT, UPT, URZ, UR7, URZ, UP0, !UPT ;  /* 0x00000007ff077290 */ /* 0x000fce00087fe4ff */
[----:B------:R3:W-:Y:S02]  /*02e0*/  UTMACCTL.PF [UR10] ;  /* 0x000000000a0079b9 */ /* 0x0007e40008040000 */
[----:B------:R3:W-:Y:S02]  /*02f0*/  UTMACCTL.PF [UR6] ;  /* 0x00000000060079b9 */ /* 0x0007e40008040000 */
[----:B---3--:R-:W-:Y:S01]  /*0300*/  NOP ;  /* 0x0000000000007918 */ /* 0x008fe20000000000 */
.L_x_5:
[----:B------:R-:W-:Y:S05]  /*0310*/  BSYNC.RECONVERGENT B0 ;  /* 0x0000000000007941 */ /* 0x000fea0003800200 */
.L_x_4:
[----:B------:R-:W-:Y:S04]  /*0320*/  BSSY.RECONVERGENT B0, `(.L_x_6) ;  /* 0x000000a000007945 */ /* 0x000fe80003800200 */
        /* <DEDUP_REMOVED lines=9> */
.L_x_7:
[----:B------:R-:W-:Y:S05]  /*03c0*/  BSYNC.RECONVERGENT B0 ;  /* 0x0000000000007941 */ /* 0x000fea0003800200 */
.L_x_6:
[----:B------:R-:W3:Y:S01]  /*03d0*/  LDCU.64 UR6, c[0x0][0x888] ;  /* 0x00011100ff0677ac */ /* 0x000ee20008000a00 */
[----:B------:R-:W-:Y:S02]  /*03e0*/  UISETP.EQ.U32.AND UP1, UPT, UR4, URZ, UPT ;  /* 0x000000ff0400728c */ /* 0x000fe4000bf22070 */
[----:B------:R-:W-:Y:S02]  /*03f0*/  UPLOP3.LUT UP2, UPT, UPT, UPT, UPT, 0x80, 0x8 ;  /* 0x000000000008789c */ /* 0x000fe40003f4f070 */
[----:B---3--:R-:W-:-:S04]  /*0400*/  UISETP.NE.U32.AND UP0, UPT, UR6, URZ, UPT ;  /* 0x000000ff0600728c */ /* 0x008fc8000bf05070 */
[----:B------:R-:W-:-:S04]  /*0410*/  UISETP.NE.AND.EX UP0, UPT, UR7, URZ, UPT, UP0 ;  /* 0x000000ff0700728c */ /* 0x000fc8000bf05300 */
[----:B------:R-:W-:-:S04]  /*0420*/  UISETP.EQ.OR.EX UP3, UPT, UR5, URZ, !UP0, UP1 ;  /* 0x000000ff0500728c */ /* 0x000fc8000c762710 */
[----:B------:R-:W-:-:S05]  /*0430*/  UP2UR UR50, UPR, URZ, 0x8 ;  /* 0x00000008ff327883 */ /* 0x000fca0008000000 */
[----:B------:R-:W-:Y:S07]  /*0440*/  BRA.U !UP3, `(.L_x_8) ;  /* 0x000000010b207547 */ /* 0x000fee000b800000 */
[----:B------:R-:W-:Y:S01]  /*0450*/  UISETP.NE.U32.AND UP2, UPT, UR4, URZ, UPT ;  /* 0x000000ff0400728c */ /* 0x000fe2000bf45070 */
[----:B-----5:R-:W-:Y:S01]  /*0460*/  FSETP.NEU.AND P0, PT, R49, RZ, PT ;  /* 0x000000ff3100720b */ /* 0x020fe20003f0d000 */
[----:B------:R-:W-:Y:S02]  /*0470*/  USEL UR4, URZ, 0xffffffff, UP0 ;  /* 0xffffffffff047887 */ /* 0x000fe40008000000 */
[----:B------:R-:W-:-:S10]  /*0480*/  UISETP.NE.AND.EX UP2, UPT, UR5, URZ, UPT, UP2 ;  /* 0x000000ff0500728c */ /* 0x000fd4000bf45320 */
[----:B------:R-:W-:Y:S01]  /*0490*/  VOTEU.ANY UP1, P0 ;  /* 0x0000000000ff7886 */ /* 0x000fe20000020100 */
[----:B------:R-:W-:-:S04]  /*04a0*/  @!UP2 USEL UR4, URZ, 0xffffffff, UP1 ;  /* 0xffffffffff04a887 */ /* 0x000fc80008800000 */
[----:B------:R-:W-:-:S04]  /*04b0*/  ULOP3.LUT UR4, UR4, 0x1, URZ, 0xc0, !UPT ;  /* 0x0000000104047892 */ /* 0x000fc8000f8ec0ff */
[----:B------:R-:W-:-:S11]  /*04c0*/  UISETP.NE.U32.AND UP2, UPT, UR4, 0x1, UPT ;  /* 0x000000010400788c */ /* 0x000fd6000bf45070 */
.L_x_8:
[----:B-12---:R-:W1:Y:S01]  /*04d0*/  SHFL.IDX PT, R2, R93, RZ, 0x1f ;  /* 0x00001fff5d027589 */ /* 0x006e6200000e0000 */
[----:B------:R-:W-:-:S04]  /*04e0*/  UISETP.NE.AND UP1, UPT, UR8, 0x2, UPT ;  /* 0x000000020800788c */ /* 0x000fc8000bf25270 */
[----:B------:R-:W-:Y:S01]  /*04f0*/  USEL UR6, URZ, 0x1, UP1 ;  /* 0x00000001ff067887 */ /* 0x000fe20008800000 */
[----:B-1----:R-:W-:-:S13]  /*0500*/  ISETP.NE.AND P0, PT, R2, RZ, PT ;  /* 0x000000ff0200720c */ /* 0x002fda0003f05270 */
[----:B------:R-:W-:Y:S05]  /*0510*/  @P0 BRA `(.L_x_9) ;  /* 0x0000000000380947 */ /* 0x000fea0003800000 */
[----:B------:R-:W1:Y:S01]  /*0520*/  S2UR UR5, SR_CgaCtaId ;  /* 0x00000000000579c3 */ /* 0x000e620000008800 */
[----:B------:R-:W-:Y:S01]  /*0530*/  UMOV UR7, 0x400 ;  /* 0x0000040000077882 */ /* 0x000fe20000000000 */
[----:B------:R-:W-:Y:S01]  /*0540*/  UMOV UR4, 0x1 ;  /* 0x0000000100047882 */ /* 0x000fe20000000000 */
[----:B------:R-:W-:Y:S01]  /*0550*/  ELECT P0, URZ, PT ;  /* 0x0000000000ff782f */ /* 0x000fe20003800000 */
[----:B------:R-:W-:-:S04]  /*0560*/  UIADD3 UR10, UPT, UPT, -UR4, 0x100000, URZ ;  /* 0x00100000040a7890 */ /* 0x000fc8000fffe1ff */
[----:B------:R-:W-:Y:S02]  /*0570*/  USHF.L.U32 UR11, UR10, 0xb, URZ ;  /* 0x0000000b0a0b7899 */ /* 0x000fe400080006ff */
[----:B------:R-:W-:Y:S02]  /*0580*/  USHF.L.U32 UR10, UR10, 0x1, URZ ;  /* 0x000000010a0a7899 */ /* 0x000fe400080006ff */
[----:B-1----:R-:W-:Y:S01]  /*0590*/  ULEA UR5, UR5, UR7, 0x18 ;  /* 0x0000000705057291 */ /* 0x002fe2000f8ec0ff */
[----:B------:R-:W1:Y:S11]  /*05a0*/  FENCE.VIEW.ASYNC.S ;  /* 0x00000000000073c6 */ /* 0x000e760000000000 */
[----:B-1----:R1:W2:Y:S01]  /*05b0*/  SYNCS.EXCH.64 URZ, [UR5], UR10 ;  /* 0x0000000a05ff75b2 */ /* 0x0022a20008000100 */
[----:B------:R1:W3:Y:S01]  /*05c0*/  SYNCS.EXCH.64 URZ, [UR5+0x10], UR10 ;  /* 0x0000100a05ff75b2 */ /* 0x0002e20008000100 */
[----:B------:R1:W4:Y:S01]  /*05d0*/  SYNCS.EXCH.64 URZ, [UR5+0x8], UR10 ;  /* 0x0000080a05ff75b2 */ /* 0x0003220008000100 */
[----:B------:R1:W1:Y:S01]  /*05e0*/  SYNCS.EXCH.64 URZ, [UR5+0x18], UR10 ;  /* 0x0000180a05ff75b2 */ /* 0x0002620008000100 */
[----:B------:R-:W-:Y:S01]  /*05f0*/  NOP ;  /* 0x0000000000007918 */ /* 0x000fe20000000000 */
.L_x_9:
[----:B------:R-:W2:Y:S01]  /*0600*/  SHFL.IDX PT, R2, R93, RZ, 0x1f ;  /* 0x00001fff5d027589 */ /* 0x000ea200000e0000 */
[----:B------:R-:W-:Y:S01]  /*0610*/  NOP ;  /* 0x0000000000007918 */ /* 0x000fe20000000000 */
[----:B--2---:R-:W-:-:S13]  /*0620*/  ISETP.NE.AND P0, PT, R2, 0x1, PT ;  /* 0x000000010200780c */ /* 0x004fda0003f05270 */
[----:B------:R-:W-:Y:S05]  /*0630*/  @P0 BRA `(.L_x_10) ;  /* 0x0000000000580947 */ /* 0x000fea0003800000 */
[----:B------:R-:W2:Y:S01]  /*0640*/  S2UR UR7, SR_CgaCtaId ;  /* 0x00000000000779c3 */ /* 0x000ea20000008800 */
[----:B------:R-:W-:Y:S01]  /*0650*/  UMOV UR9, 0x400 ;  /* 0x0000040000097882 */ /* 0x000fe20000000000 */
[----:B-1----:R-:W-:Y:S01]  /*0660*/  UMOV UR5, 0x20 ;  /* 0x0000002000057882 */ /* 0x002fe20000000000 */
[----:B------:R-:W-:Y:S01]  /*0670*/  UMOV UR4, 0x80 ;  /* 0x0000008000047882 */ /* 0x000fe20000000000 */
[----:B------:R-:W-:-:S04]  /*0680*/  UIADD3 UR10, UPT, UPT, -UR5, 0x100000, URZ ;  /* 0x00100000050a7890 */ /* 0x000fc8000fffe1ff */
[----:B------:R-:W-:Y:S02]  /*0690*/  USHF.L.U32 UR11, UR10, 0xb, URZ ;  /* 0x0000000b0a0b7899 */ /* 0x000fe400080006ff */
[----:B------:R-:W-:Y:S02]  /*06a0*/  USHF.L.U32 UR10, UR10, 0x1, URZ ;  /* 0x000000010a0a7899 */ /* 0x000fe400080006ff */
[----:B------:R-:W-:-:S04]  /*06b0*/  UIADD3 UR4, UPT, UPT, -UR4, 0x100000, URZ ;  /* 0x0010000004047890 */ /* 0x000fc8000fffe1ff */
[----:B------:R-:W-:Y:S02]  /*06c0*/  USHF.L.U32 UR5, UR4, 0xb, URZ ;  /* 0x0000000b04057899 */ /* 0x000fe400080006ff */
[----:B------:R-:W-:Y:S01]  /*06d0*/  USHF.L.U32 UR4, UR4, 0x1, URZ ;  /* 0x0000000104047899 */ /* 0x000fe200080006ff */
[----:B------:R-:W-:Y:S01]  /*06e0*/  ELECT P0, URZ, PT ;  /* 0x0000000000ff782f */ /* 0x000fe20003800000 */
[----:B--2---:R-:W-:Y:S01]  /*06f0*/  ULEA UR7, UR7, UR9, 0x18 ;  /* 0x0000000907077291 */ /* 0x004fe2000f8ec0ff */
[----:B------:R-:W1:Y:S11]  /*0700*/  FENCE.VIEW.ASYNC.S ;  /* 0x00000000000073c6 */ /* 0x000e760000000000 */
[----:B-1----:R2:W1:Y:S01]  /*0710*/  SYNCS.EXCH.64 URZ, [UR7+0x20], UR10 ;  /* 0x0000200a07ff75b2 */ /* 0x0024620008000100 */
[----:B------:R2:W1:Y:S01]  /*0720*/  SYNCS.EXCH.64 URZ, [UR7+0x40], UR4 ;  /* 0x0000400407ff75b2 */ /* 0x0004620008000100 */
[----:B------:R2:W1:Y:S01]  /*0730*/  SYNCS.EXCH.64 URZ, [UR7+0x28], UR10 ;  /* 0x0000280a07ff75b2 */ /* 0x0004620008000100 */
[----:B------:R2:W1:Y:S01]  /*0740*/  SYNCS.EXCH.64 URZ, [UR7+0x48], UR4 ;  /* 0x0000480407ff75b2 */ /* 0x0004620008000100 */
[----:B------:R2:W1:Y:S01]  /*0750*/  SYNCS.EXCH.64 URZ, [UR7+0x30], UR10 ;  /* 0x0000300a07ff75b2 */ /* 0x0004620008000100 */
[----:B------:R2:W1:Y:S01]  /*0760*/  SYNCS.EXCH.64 URZ, [UR7+0x50], UR4 ;  /* 0x0000500407ff75b2 */ /* 0x0004620008000100 */
[----:B------:R2:W1:Y:S01]  /*0770*/  SYNCS.EXCH.64 URZ, [UR7+0x38], UR10 ;  /* 0x0000380a07ff75b2 */ /* 0x0004620008000100 */
[----:B------:R2:W1:Y:S02]  /*0780*/  SYNCS.EXCH.64 URZ, [UR7+0x58], UR4 ;  /* 0x0000580407ff75b2 */ /* 0x0004640008000100 */
[----:B--2---:R-:W-:Y:S01]  /*0790*/  NOP ;  /* 0x0000000000007918 */ /* 0x004fe20000000000 */
.L_x_10:
[----:B------:R-:W2:Y:S01]  /*07a0*/  SHFL.IDX PT, R2, R93, RZ, 0x1f ;  /* 0x00001fff5d027589 */ /* 0x000ea200000e0000 */
[----:B------:R-:W-:Y:S01]  /*07b0*/  NOP ;  /* 0x0000000000007918 */ /* 0x000fe20000000000 */
[----:B--2---:R-:W-:-:S13]  /*07c0*/  ISETP.NE.AND P0, PT, R2, 0x3, PT ;  /* 0x000000030200780c */ /* 0x004fda0003f05270 */
[----:B------:R-:W-:Y:S05]  /*07d0*/  @P0 BRA `(.L_x_11) ;  /* 0x0000000000300947 */ /* 0x000fea0003800000 */
[----:B-1----:R-:W1:Y:S01]  /*07e0*/  S2UR UR5, SR_CgaCtaId ;  /* 0x00000000000579c3 */ /* 0x002e620000008800 */
        /* <DEDUP_REMOVED lines=8> */
[----:B-1----:R2:W1:Y:S01]  /*0870*/  SYNCS.EXCH.64 URZ, [UR5+0x60], UR10 ;  /* 0x0000600a05ff75b2 */ /* 0x0024620008000100 */
[----:B------:R2:W1:Y:S02]  /*0880*/  SYNCS.EXCH.64 URZ, [UR5+0x68], UR10 ;  /* 0x0000680a05ff75b2 */ /* 0x0004640008000100 */
[----:B--2---:R-:W-:Y:S01]  /*0890*/  NOP ;  /* 0x0000000000007918 */ /* 0x004fe20000000000 */
.L_x_11:
[----:B------:R-:W2:Y:S01]  /*08a0*/  SHFL.IDX PT, R2, R93, RZ, 0x1f ;  /* 0x00001fff5d027589 */ /* 0x000ea200000e0000 */
[----:B------:R-:W-:Y:S01]  /*08b0*/  NOP ;  /* 0x0000000000007918 */ /* 0x000fe20000000000 */
[----:B--2---:R-:W-:-:S13]  /*08c0*/  ISETP.NE.AND P0, PT, R2, 0x4, PT ;  /* 0x000000040200780c */ /* 0x004fda0003f05270 */
[----:B------:R-:W-:Y:S05]  /*08d0*/  @P0 BRA `(.L_x_12) ;  /* 0x00000000004c0947 */ /* 0x000fea0003800000 */
[----:B-1----:R-:W1:Y:S01]  /*08e0*/  S2UR UR5, SR_CgaCtaId ;  /* 0x00000000000579c3 */ /* 0x002e620000008800 */
[----:B------:R-:W-:Y:S01]  /*08f0*/  UMOV UR9, 0x100 ;  /* 0x0000010000097882 */ /* 0x000fe20000000000 */
[----:B------:R-:W-:Y:S01]  /*0900*/  UMOV UR7, 0x400 ;  /* 0x0000040000077882 */ /* 0x000fe20000000000 */
[----:B------:R-:W-:Y:S01]  /*0910*/  USEL UR9, UR9, 0xe0, UP2 ;  /* 0x000000e009097887 */ /* 0x000fe20009000000 */
[----:B------:R-:W-:Y:S01]  /*0920*/  UMOV UR4, 0x1 ;  /* 0x0000000100047882 */ /* 0x000fe20000000000 */
[----:B------:R-:W-:Y:S01]  /*0930*/  ELECT P0, URZ, PT ;  /* 0x0000000000ff782f */ /* 0x000fe20003800000 */
[----:B------:R-:W-:-:S04]  /*0940*/  UIADD3 UR10, UPT, UPT, -UR4, 0x100000, URZ ;  /* 0x00100000040a7890 */ /* 0x000fc8000fffe1ff */
[----:B------:R-:W-:Y:S02]  /*0950*/  USHF.L.U32 UR11, UR10, 0xb, URZ ;  /* 0x0000000b0a0b7899 */ /* 0x000fe400080006ff */
[----:B------:R-:W-:Y:S02]  /*0960*/  USHF.L.U32 UR10, UR10, 0x1, URZ ;  /* 0x000000010a0a7899 */ /* 0x000fe400080006ff */
[----:B------:R-:W-:-:S04]  /*0970*/  UIADD3 UR12, UPT, UPT, -UR9, 0x100000, URZ ;  /* 0x00100000090c7890 */ /* 0x000fc8000fffe1ff */
[----:B------:R-:W-:Y:S02]  /*0980*/  USHF.L.U32 UR13, UR12, 0xb, URZ ;  /* 0x0000000b0c0d7899 */ /* 0x000fe400080006ff */
[----:B------:R-:W-:Y:S02]  /*0990*/  USHF.L.U32 UR12, UR12, 0x1, URZ ;  /* 0x000000010c0c7899 */ /* 0x000fe400080006ff */
[----:B-1----:R-:W-:Y:S01]  /*09a0*/  ULEA UR5, UR5, UR7, 0x18 ;  /* 0x0000000705057291 */ /* 0x002fe2000f8ec0ff */
[----:B------:R-:W1:Y:S11]  /*09b0*/  FENCE.VIEW.ASYNC.S ;  /* 0x00000000000073c6 */ /* 0x000e760000000000 */
[----:B-1----:R2:W1:Y:S01]  /*09c0*/  SYNCS.EXCH.64 URZ, [UR5+0x70], UR10 ;  /* 0x0000700a05ff75b2 */ /* 0x0024620008000100 */
[----:B------:R2:W1:Y:S01]  /*09d0*/  SYNCS.EXCH.64 URZ, [UR5+0x80], UR12 ;  /* 0x0000800c05ff75b2 */ /* 0x0004620008000100 */
[----:B------:R2:W1:Y:S01]  /*09e0*/  SYNCS.EXCH.64 URZ, [UR5+0x78], UR10 ;  /* 0x0000780a05ff75b2 */ /* 0x0004620008000100 */
[----:B------:R2:W1:Y:S02]  /*09f0*/  SYNCS.EXCH.64 URZ, [UR5+0x88], UR12 ;  /* 0x0000880c05ff75b2 */ /* 0x0004640008000100 */
[----:B--2---:R-:W-:Y:S01]  /*0a00*/  NOP ;  /* 0x0000000000007918 */ /* 0x004fe20000000000 */
.L_x_12:
        /* <DEDUP_REMOVED lines=26> */
.L_x_13:
        /* <DEDUP_REMOVED lines=18> */
.L_x_14:
[----:B-1----:R-:W1:Y:S01]  /*0cd0*/  S2UR UR5, SR_CTAID.X ;  /* 0x00000000000579c3 */ /* 0x002e620000002500 */
[----:B------:R-:W-:-:S05]  /*0ce0*/  CS2R.32 R87, SR_CgaSize ;  /* 0x0000000000577805 */ /* 0x000fca0000008a00 */
[----:B------:R-:W-:-:S05]  /*0cf0*/  IMAD R87, R87, -0xa0, RZ ;  /* 0xffffff6057577824 */ /* 0x000fca00078e02ff */
[----:B------:R-:W-:-:S14]  /*0d00*/  R2UR UR9, R87 ;  /* 0x00000000570972ca */ /* 0x000fdc00000e0000 */
[----:B------:R-:W2:Y:S01]  /*0d10*/  LDCU UR9, c[0x0][UR9+0x2b0] ;  /* 0x00005600090977ac */ /* 0x000ea20008000800 */
[----:B------:R-:W-:Y:S01]  /*0d20*/  NOP ;  /* 0x0000000000007918 */ /* 0x000fe20000000000 */
[----:B------:R-:W-:-:S05]  /*0d30*/  CS2R.32 R87, SR_CgaSize ;  /* 0x0000000000577805 */ /* 0x000fca0000008a00 */
[----:B------:R-:W-:-:S05]  /*0d40*/  IMAD R87, R87, -0xa0, RZ ;  /* 0xffffff6057577824 */ /* 0x000fca00078e02ff */
[----:B------:R-:W-:-:S14]  /*0d50*/  R2UR UR7, R87 ;  /* 0x00000000570772ca */ /* 0x000fdc00000e0000 */
[----:B------:R-:W3:Y:S01]  /*0d60*/  LDCU UR7, c[0x0][UR7+0x2b4] ;  /* 0x00005680070777ac */ /* 0x000ee20008000800 */
[----:B------:R-:W4:Y:S08]  /*0d70*/  S2UR UR4, SR_CTAID.Y ;  /* 0x00000000000479c3 */ /* 0x000f300000002600 */
[----:B------:R-:W3:Y:S01]  /*0d80*/  LDC R10, c[0x0][0xb24] ;  /* 0x0002c900ff0a7b82 */ /* 0x000ee20000000800 */
[----:B-1----:R-:W-:-:S02]  /*0d90*/  I2FP.F32.U32 R87, UR5 ;  /* 0x0000000500577c45 */ /* 0x002fc40008201000 */
[----:B------:R-:W-:-:S05]  /*0da0*/  CS2R.32 R3, SR_CgaSize ;  /* 0x0000000000037805 */ /* 0x000fca0000008a00 */
[----:B------:R-:W-:-:S06]  /*0db0*/  IMAD R3, R3, -0xa0, RZ ;  /* 0xffffff6003037824 */ /* 0x000fcc00078e02ff */
[----:B------:R-:W1:Y:S01]  /*0dc0*/  LDC R3, c[0x0][R3+0x2a0] ;  /* 0x0000a80003037b82 */ /* 0x000e620000000800 */
[----:B------:R-:W-:Y:S01]  /*0dd0*/  MOV R15, UR5 ;  /* 0x00000005000f7c02 */ /* 0x000fe20008000f00 */
[----:B--2---:R-:W-:Y:S01]  /*0de0*/  FMUL R87, R87, UR9 ;  /* 0x0000000957577c20 */ /* 0x004fe20008400000 */
[----:B----4-:R-:W-:Y:S02]  /*0df0*/  I2FP.F32.U32 R86, UR4 ;  /* 0x0000000400567c45 */ /* 0x010fe40008201000 */
[----:B------:R-:W-:-:S05]  /*0e00*/  CS2R.32 R2, SR_CgaSize ;  /* 0x0000000000027805 */ /* 0x000fca0000008a00 */
[----:B------:R-:W-:-:S06]  /*0e10*/  IMAD R2, R2, -0xa0, RZ ;  /* 0xffffff6002027824 */ /* 0x000fcc00078e02ff */
[----:B------:R-:W2:Y:S01]  /*0e20*/  LDC R2, c[0x0][R2+0x2a4] ;  /* 0x0000a90002027b82 */ /* 0x000ea20000000800 */
[----:B------:R-:W-:Y:S01]  /*0e30*/  MOV R14, UR4 ;  /* 0x00000004000e7c02 */ /* 0x000fe20008000f00 */
[----:B------:R-:W4:Y:S01]  /*0e40*/  F2I.U32.TRUNC.NTZ R87, R87 ;  /* 0x0000005700577305 */ /* 0x000f22000020f000 */
[----:B---3--:R-:W-:-:S05]  /*0e50*/  FMUL R86, R86, UR7 ;  /* 0x0000000756567c20 */ /* 0x008fca0008400000 */
[----:B------:R-:W-:Y:S01]  /*0e60*/  BAR.SYNC.DEFER_BLOCKING 0x0 ;  /* 0x0000000000007b1d */ /* 0x000fe20000010000 */
[----:B------:R-:W-:-:S05]  /*0e70*/  ISETP.GE.AND P0, PT, R10, 0x1, PT ;  /* 0x000000010a00780c */ /* 0x000fca0003f06270 */
[----:B------:R-:W3:Y:S02]  /*0e80*/  F2I.U32.TRUNC.NTZ R86, R86 ;  /* 0x0000005600567305 */ /* 0x000ee4000020f000 */
[----:B------:R-:W2:Y:S01]  /*0e90*/  S2UR UR44, SR_CTAID.Z ;  /* 0x00000000002c79c3 */ /* 0x000ea20000002700 */
[----:B----4-:R-:W-:-:S05]  /*0ea0*/  IADD3 R87, PT, PT, -R87, RZ, RZ ;  /* 0x000000ff57577210 */ /* 0x010fca0007ffe1ff */
[----:B-1----:R-:W-:Y:S01]  /*0eb0*/  IMAD R87, R3, R87, UR5 ;  /* 0x0000000503577e24 */ /* 0x002fe2000f8e0257 */
[----:B---3--:R-:W-:-:S05]  /*0ec0*/  IADD3 R86, PT, PT, -R86, RZ, RZ ;  /* 0x000000ff56567210 */ /* 0x008fca0007ffe1ff */
[----:B--2---:R-:W-:Y:S01]  /*0ed0*/  IMAD R86, R2, R86, UR4 ;  /* 0x0000000402567e24 */ /* 0x004fe2000f8e0256 */
[----:B------:R-:W-:Y:S06]  /*0ee0*/  @!P0 BRA `(.L_x_15) ;  /* 0x0000000000b88947 */ /* 0x000fec0003800000 */
[----:B------:R-:W1:Y:S01]  /*0ef0*/  LDC.64 R4, c[0x0][0xb18] ;  /* 0x0002c600ff047b82 */ /* 0x000e620000000a00 */
[----:B------:R-:W-:-:S07]  /*0f00*/  ISETP.NE.AND P0, PT, R10, 0x1, PT ;  /* 0x000000010a00780c */ /* 0x000fce0003f05270 */
[----:B------:R-:W2:Y:S08]  /*0f10*/  LDC R9, c[0x0][0xb0c] ;  /* 0x0002c300ff097b82 */ /* 0x000eb00000000800 */
[----:B------:R-:W3:Y:S08]  /*0f20*/  LDC R12, c[0x0][0x370] ;  /* 0x0000dc00ff0c7b82 */ /* 0x000ef00000000800 */
[----:B------:R-:W4:Y:S01]  /*0f30*/  LDC R11, c[0x0][0x374] ;  /* 0x0000dd00ff0b7b82 */ /* 0x000f220000000800 */
[----:B-1----:R-:W-:-:S07]  /*0f40*/  ISETP.NE.AND P1, PT, R4, 0x1, PT ;  /* 0x000000010400780c */ /* 0x002fce0003f25270 */
[----:B------:R-:W3:Y:S01]  /*0f50*/  LDC.64 R6, c[0x0][0xb10] ;  /* 0x0002c400ff067b82 */ /* 0x000ee20000000a00 */
[----:B--2---:R-:W-:-:S07]  /*0f60*/  ISETP.NE.AND P2, PT, R9, 0x1, PT ;  /* 0x000000010900780c */ /* 0x004fce0003f45270 */
[----:B------:R-:W1:Y:S08]  /*0f70*/  LDC R8, c[0x0][0xb20] ;  /* 0x0002c800ff087b82 */ /* 0x000e700000000800 */
[----:B------:R-:W2:Y:S01]  /*0f80*/  LDC.64 R2, c[0x0][0xb28] ;  /* 0x0002ca00ff027b82 */ /* 0x000ea20000000a00 */
[----:B----4-:R-:W-:-:S04]  /*0f90*/  IMAD.HI.U32 R13, R11, R5, RZ ;  /* 0x000000050b0d7227 */ /* 0x010fc800078e00ff */
[----:B------:R-:W-:-:S04]  /*0fa0*/  IMAD.HI.U32 R5, R14, R5, RZ ;  /* 0x000000050e057227 */ /* 0x000fc800078e00ff */
[----:B---3--:R-:W-:-:S05]  /*0fb0*/  IMAD.HI.U32 R16, R12, R6, RZ ;  /* 0x000000060c107227 */ /* 0x008fca00078e00ff */
[-C--:B------:R-:W-:Y:S01]  /*0fc0*/  @P2 SHF.R.U32.HI R12, RZ, R7.reuse, R16 ;  /* 0x00000007ff0c2219 */ /* 0x080fe20000011610 */
[----:B------:R-:W-:Y:S01]  /*0fd0*/  IMAD.HI.U32 R16, R15, R6, RZ ;  /* 0x000000060f107227 */ /* 0x000fe200078e00ff */
[-C--:B-1----:R-:W-:Y:S02]  /*0fe0*/  @P1 SHF.R.U32.HI R11, RZ, R8.reuse, R13 ;  /* 0x00000008ff0b1219 */ /* 0x082fe4000001160d */
[----:B------:R-:W-:Y:S02]  /*0ff0*/  SHF.R.U32.HI R5, RZ, R8, R5 ;  /* 0x00000008ff057219 */ /* 0x000fe40000011605 */
[----:B------:R-:W-:Y:S02]  /*1000*/  SHF.R.U32.HI R16, RZ, R7, R16 ;  /* 0x00000007ff107219 */ /* 0x000fe40000011610 */
[----:B------:R-:W-:Y:S01]  /*1010*/  SEL R5, R14, R5, !P1 ;  /* 0x000000050e057207 */ /* 0x000fe20004800000 */
[----:B--2---:R-:W-:Y:S01]  /*1020*/  IMAD.HI.U32 R13, R11, R2, RZ ;  /* 0x000000020b0d7227 */ /* 0x004fe200078e00ff */
[----:B------:R-:W-:-:S03]  /*1030*/  SEL R16, R15, R16, !P2 ;  /* 0x000000100f107207 */ /* 0x000fc60005000000 */
[----:B------:R-:W-:Y:S01]  /*1040*/  IMAD.HI.U32 R6, R12, R2, RZ ;  /* 0x000000020c067227 */ /* 0x000fe200078e00ff */
[----:B------:R-:W-:-:S04]  /*1050*/  @P0 SHF.R.U32.HI R11, RZ, R3, R13 ;  /* 0x00000003ff0b0219 */ /* 0x000fc8000001160d */
[----:B------:R-:W-:Y:S01]  /*1060*/  @P0 SHF.R.U32.HI R12, RZ, R3, R6 ;  /* 0x00000003ff0c0219 */ /* 0x000fe20000011606 */
[----:B------:R-:W-:-:S04]  /*1070*/  IMAD R11, R11, R10, RZ ;  /* 0x0000000a0b0b7224 */ /* 0x000fc800078e02ff */
[----:B------:R-:W-:Y:S01]  /*1080*/  IMAD R6, R12, R10, RZ ;  /* 0x0000000a0c067224 */ /* 0x000fe200078e02ff */
[----:B------:R-:W-:-:S04]  /*1090*/  ISETP.GE.AND P1, PT, R5, R11, PT ;  /* 0x0000000b0500720c */ /* 0x000fc80003f26270 */
[----:B------:R-:W-:Y:S01]  /*10a0*/  ISETP.GE.OR P1, PT, R16, R6, P1 ;  /* 0x000000061000720c */ /* 0x000fe20000f26670 */
[----:B------:R-:W-:-:S05]  /*10b0*/  IMAD.HI.U32 R6, R5, R2, RZ ;  /* 0x0000000205067227 */ /* 0x000fca00078e00ff */
[----:B------:R-:W-:-:S04]  /*10c0*/  SHF.R.U32.HI R6, RZ, R3, R6 ;  /* 0x00000003ff067219 */ /* 0x000fc80000011606 */
[----:B------:R-:W-:-:S03]  /*10d0*/  SEL R6, R5, R6, !P0 ;  /* 0x0000000605067207 */ /* 0x000fc60004000000 */
[----:B------:R-:W-:Y:S01]  /*10e0*/  @!P1 IMAD.HI.U32 R7, R16, R2, RZ ;  /* 0x0000000210079227 */ /* 0x000fe200078e00ff */
[----:B------:R-:W-:-:S04]  /*10f0*/  IADD3 R2, PT, PT, -R6, RZ, RZ ;  /* 0x000000ff06027210 */ /* 0x000fc80007ffe1ff */
[----:B------:R-:W-:Y:S01]  /*1100*/  @!P1 SHF.R.U32.HI R3, RZ, R3, R7 ;  /* 0x00000003ff039219 */ /* 0x000fe20000011607 */
[----:B------:R-:W-:Y:S01]  /*1110*/  IMAD R2, R10, R2, R5 ;  /* 0x000000020a027224 */ /* 0x000fe200078e0205 */
[----:B------:R-:W-:Y:S02]  /*1120*/  IADD3 R7, PT, PT, -R5, RZ, RZ ;  /* 0x000000ff05077210 */ /* 0x000fe40007ffe1ff */
[----:B------:R-:W-:-:S03]  /*1130*/  @!P1 SEL R3, R16, R3, !P0 ;  /* 0x0000000310039207 */ /* 0x000fc60004000000 */
[----:B------:R-:W-:Y:S02]  /*1140*/  IMAD R7, R4, R7, R14 ;  /* 0x0000000704077224 */ /* 0x000fe400078e020e */
[--C-:B------:R-:W-:Y:S02]  /*1150*/  @!P1 IMAD.IADD R6, R6, 0x1, -R3.reuse ;  /* 0x0000000106069824 */ /* 0x100fe400078e0a03 */
[----:B------:R-:W-:Y:S01]  /*1160*/  @!P1 IMAD R3, R2, R12, R3 ;  /* 0x0000000c02039224 */ /* 0x000fe200078e0203 */
[----:B------:R-:W-:Y:S01]  /*1170*/  IADD3 R2, PT, PT, -R16, RZ, RZ ;  /* 0x000000ff10027210 */ /* 0x000fe20007ffe1ff */
[----:B------:R-:W-:Y:S02]  /*1180*/  @!P1 IMAD R5, R6, R10, R16 ;  /* 0x0000000a06059224 */ /* 0x000fe400078e0210 */
[----:B------:R-:W-:Y:S02]  /*1190*/  @!P1 IMAD.MOV.U32 R16, RZ, RZ, R3 ;  /* 0x000000ffff109224 */ /* 0x000fe400078e0003 */
[----:B------:R-:W-:-:S02]  /*11a0*/  IMAD R2, R9, R2, R15 ;  /* 0x0000000209027224 */ /* 0x000fc400078e020f */
[----:B------:R-:W-:Y:S02]  /*11b0*/  IMAD R14, R5, R4, R7 ;  /* 0x00000004050e7224 */ /* 0x000fe400078e0207 */
[----:B------:R-:W-:Y:S02]  /*11c0*/  IMAD R15, R16, R9, R2 ;  /* 0x00000009100f7224 */ /* 0x000fe400078e0202 */
.L_x_15:
[----:B------:R-:W1:Y:S01]  /*11d0*/  LDCU UR4, c[0x0][0xb30] ;  /* 0x00016600ff0477ac */ /* 0x000e620008000800 */
[----:B------:R-:W2:Y:S08]  /*11e0*/  S2UR UR37, SR_CgaCtaId ;  /* 0x00000000002579c3 */ /* 0x000eb00000008800 */
[----:B------:R-:W3:Y:S01]  /*11f0*/  LDC R40, c[0x0][0xb24] ;  /* 0x0002c900ff287b82 */ /* 0x000ee20000000800 */
[----:B-1----:R-:W-:-:S09]  /*1200*/  UISETP.NE.AND UP1, UPT, UR4, 0x1, UPT ;  /* 0x000000010400788c */ /* 0x002fd2000bf25270 */
[----:B--2---:R-:W-:Y:S05]  /*1210*/  BRA.U UP1, `(.L_x_16) ;  /* 0x0000000101407547 */ /* 0x004fea000b800000 */
[----:B------:R-:W1:Y:S08]  /*1220*/  LDC.64 R4, c[0x0][0xb10] ;  /* 0x0002c400ff047b82 */ /* 0x000e700000000a00 */
[----:B------:R-:W2:Y:S08]  /*1230*/  LDC.64 R2, c[0x0][0xb18] ;  /* 0x0002c600ff027b82 */ /* 0x000eb00000000a00 */
[----:B------:R-:W4:Y:S08]  /*1240*/  LDC R6, c[0x0][0xb20] ;  /* 0x0002c800ff067b82 */ /* 0x000f300000000800 */
[----:B------:R-:W3:Y:S01]  /*1250*/  LDC R7, c[0x0][0xb0c] ;  /* 0x0002c300ff077b82 */ /* 0x000ee20000000800 */
[----:B-1----:R-:W-:-:S05]  /*1260*/  IMAD.HI.U32 R4, R15, R4, RZ ;  /* 0x000000040f047227 */ /* 0x002fca00078e00ff */
[----:B------:R-:W-:Y:S01]  /*1270*/  SHF.R.U32.HI R4, RZ, R5, R4 ;  /* 0x00000005ff047219 */ /* 0x000fe20000011604 */
[----:B--2---:R-:W-:Y:S01]  /*1280*/  IMAD.HI.U32 R3, R14, R3, RZ ;  /* 0x000000030e037227 */ /* 0x004fe200078e00ff */
[----:B------:R-:W-:-:S04]  /*1290*/  ISETP.NE.AND P0, PT, R2, 0x1, PT ;  /* 0x000000010200780c */ /* 0x000fc80003f05270 */
[----:B----4-:R-:W-:-:S04]  /*12a0*/  SHF.R.U32.HI R3, RZ, R6, R3 ;  /* 0x00000006ff037219 */ /* 0x010fc80000011603 */
[----:B------:R-:W-:Y:S02]  /*12b0*/  SEL R3, R14, R3, !P0 ;  /* 0x000000030e037207 */ /* 0x000fe40004000000 */
[----:B---3--:R-:W-:-:S04]  /*12c0*/  ISETP.NE.AND P1, PT, R7, 0x1, PT ;  /* 0x000000010700780c */ /* 0x008fc80003f25270 */
[----:B------:R-:W-:-:S05]  /*12d0*/  SEL R4, R15, R4, !P1 ;  /* 0x000000040f047207 */ /* 0x000fca0004800000 */
[----:B------:R-:W-:Y:S02]  /*12e0*/  IMAD.IADD R5, R3, 0x1, -R4 ;  /* 0x0000000103057824 */ /* 0x000fe400078e0a04 */
[----:B------:R-:W-:Y:S02]  /*12f0*/  IMAD.IADD R3, R4, 0x1, -R3 ;  /* 0x0000000104037824 */ /* 0x000fe400078e0a03 */
[----:B------:R-:W-:Y:S02]  /*1300*/  IMAD R15, R5, R7, R15 ;  /* 0x00000007050f7224 */ /* 0x000fe400078e020f */
[----:B------:R-:W-:-:S07]  /*1310*/  IMAD R14, R3, R2, R14 ;  /* 0x00000002030e7224 */ /* 0x000fce00078e020e */
.L_x_16:
[----:B------:R-:W-:Y:S01]  /*1320*/  BAR.SYNC.DEFER_BLOCKING 0x0 ;  /* 0x0000000000007b1d */ /* 0x000fe20000010000 */
[----:B------:R-:W-:Y:S01]  /*1330*/  UISETP.NE.AND UP1, UPT, UR8, 0x2, UPT ;  /* 0x000000020800788c */ /* 0x000fe2000bf25270 */
[----:B------:R-:W-:Y:S02]  /*1340*/  ISETP.NE.OR P5, PT, R0, 0x2, !P5 ;  /* 0x000000020000780c */ /* 0x000fe40006fa5670 */
[----:B------:R-:W-:-:S06]  /*1350*/  LOP3.LUT R2, R101, 0x1f, RZ, 0xc0, !PT ;  /* 0x0000001f65027812 */ /* 0x000fcc00078ec0ff */
[----:B------:R-:W-:Y:S05]  /*1360*/  BRA.U UP1, `(.L_x_17) ;  /* 0x00000011019c7547 */ /* 0x000fea000b800000 */
[----:B------:R-:W1:Y:S01]  /*1370*/  LDCU UR13, c[0x0][0x38c] ;  /* 0x00007180ff0d77ac */ /* 0x000e620008000800 */
[----:B------:R-:W2:Y:S01]  /*1380*/  LDC R8, c[0x0][0x370] ;  /* 0x0000dc00ff087b82 */ /* 0x000ea20000000800 */
[----:B------:R-:W-:Y:S01]  /*1390*/  PLOP3.LUT P1, PT, PT, PT, UP2, 0x80, 0x8 ;  /* 0x000000000008781c */ /* 0x000fe20003f2f028 */
[----:B------:R-:W-:Y:S01]  /*13a0*/  IMAD.MOV.U32 R17, RZ, RZ, 0x1 ;  /* 0x00000001ff117424 */ /* 0x000fe200078e00ff */
[----:B------:R-:W-:Y:S01]  /*13b0*/  ISETP.EQ.OR P4, PT, R2, RZ, P5 ;  /* 0x000000ff0200720c */ /* 0x000fe20002f82670 */
[----:B------:R-:W-:Y:S01]  /*13c0*/  IMAD.MOV.U32 R16, RZ, RZ, RZ ;  /* 0x000000ffff107224 */ /* 0x000fe200078e00ff */
[----:B------:R-:W-:Y:S02]  /*13d0*/  PLOP3.LUT P1, PT, P1, PT, PT, 0x8, 0x80 ;  /* 0x000000000080781c */ /* 0x000fe40000f2e170 */
[----:B------:R-:W-:Y:S01]  /*13e0*/  CS2R R12, SRZ ;  /* 0x00000000000c7805 */ /* 0x000fe2000001ff00 */
[----:B------:R-:W-:Y:S01]  /*13f0*/  IMAD.MOV.U32 R11, RZ, RZ, 0x1 ;  /* 0x00000001ff0b7424 */ /* 0x000fe200078e00ff */
[----:B------:R-:W4:Y:S01]  /*1400*/  LDC R0, c[0x0][0x374] ;  /* 0x0000dd00ff007b82 */ /* 0x000f220000000800 */
[----:B------:R-:W2:Y:S01]  /*1410*/  LDCU.64 UR22, c[0x0][0x348] ;  /* 0x00006900ff1677ac */ /* 0x000ea20008000a00 */
[----:B------:R-:W-:Y:S01]  /*1420*/  UMOV UR6, URZ ;  /* 0x000000ff00067c82 */ /* 0x000fe20008000000 */
[----:B-1----:R-:W-:-:S04]  /*1430*/  UIADD3 UR5, UPT, UPT, UR13, 0x7f, URZ ;  /* 0x0000007f0d057890 */ /* 0x002fc8000fffe0ff */
[----:B------:R-:W-:-:S04]  /*1440*/  USHF.R.S32.HI UR4, URZ, 0x1f, UR5 ;  /* 0x0000001fff047899 */ /* 0x000fc80008011405 */
[----:B------:R-:W-:-:S04]  /*1450*/  ULEA.HI UR4, UR4, UR5, URZ, 0x7 ;  /* 0x0000000504047291 */ /* 0x000fc8000f8f38ff */
[----:B------:R-:W-:Y:S02]  /*1460*/  USHF.R.S32.HI UR15, URZ, 0x7, UR4 ;  /* 0x00000007ff0f7899 */ /* 0x000fe40008011404 */
[----:B------:R-:W-:Y:S02]  /*1470*/  UIADD3 UR4, UPT, UPT, UR13, -0x1, URZ ;  /* 0xffffffff0d047890 */ /* 0x000fe4000fffe0ff */
[----:B------:R-:W-:Y:S02]  /*1480*/  UISETP.LT.U32.AND UP0, UPT, UR15, 0x2, UPT ;  /* 0x000000020f00788c */ /* 0x000fe4000bf01070 */
[----:B------:R-:W-:Y:S02]  /*1490*/  UISETP.GE.U32.AND UP1, UPT, UR4, -0xff, UPT ;  /* 0xffffff010400788c */ /* 0x000fe4000bf26070 */
[----:B------:R-:W-:Y:S02]  /*14a0*/  USEL UR14, UR15, 0x2, UP0 ;  /* 0x000000020f0e7887 */ /* 0x000fe40008000000 */
[----:B------:R-:W-:-:S02]  /*14b0*/  UIADD3 UR13, UPT, UPT, UR13, 0xfe, URZ ;  /* 0x000000fe0d0d7890 */ /* 0x000fc4000fffe0ff */
[----:B------:R-:W-:Y:S02]  /*14c0*/  UIADD3 UR5, UPT, UPT, UR14, -0x1, URZ ;  /* 0xffffffff0e057890 */ /* 0x000fe4000fffe0ff */
[----:B------:R-:W-:-:S03]  /*14d0*/  UIADD3 UR7, UPT, UPT, UR15, -UR14, URZ ;  /* 0x8000000e0f077290 */ /* 0x000fc6000fffe0ff */
[----:B------:R-:W-:-:S04]  /*14e0*/  @UP1 UIADD3 UR5, UPT, UPT, UR14, URZ, URZ ;  /* 0x000000ff0e051290 */ /* 0x000fc8000fffe0ff */
[----:B--2---:R-:W-:-:S12]  /*14f0*/  UIADD3 UR5, UPT, UPT, UR5, 0x1, URZ ;  /* 0x0000000105057890 */ /* 0x004fd8000fffe0ff */
.L_x_35:
[----:B------:R-:W-:Y:S01]  /*1500*/  UISETP.NE.AND UP0, UPT, UR37, URZ, UPT ;  /* 0x000000ff2500728c */ /* 0x000fe2000bf05270 */
[----:B------:R-:W1:Y:S08]  /*1510*/  S2UR UR37, SR_CgaCtaId ;  /* 0x00000000002579c3 */ /* 0x000e700000008800 */
[----:B------:R-:W-:Y:S05]  /*1520*/  BRA.U UP0, `(.L_x_18) ;  /* 0x0000000100347547 */ /* 0x000fea000b800000 */
[----:B------:R-:W2:Y:S01]  /*1530*/  S2R R2, SR_CgaCtaId ;  /* 0x0000000000027919 */ /* 0x000ea20000008800 */
[----:B------:R-:W-:-:S04]  /*1540*/  MOV R3, 0x400 ;  /* 0x0000040000037802 */ /* 0x000fc80000000f00 */
[----:B--2---:R-:W-:Y:S02]  /*1550*/  LEA R2, R2, R3, 0x18 ;  /* 0x0000000302027211 */ /* 0x004fe400078ec0ff */
[----:B------:R-:W-:-:S03]  /*1560*/  SHF.L.U32 R3, R11, 0x1f, RZ ;  /* 0x0000001f0b037819 */ /* 0x000fc600000006ff */
[----:B------:R-:W-:-:S04]  /*1570*/  IMAD R2, R12, 0x8, R2 ;  /* 0x000000080c027824 */ /* 0x000fc800078e0202 */
[----:B------:R-:W2:Y:S02]  /*1580*/  SYNCS.PHASECHK.TRANS64.TRYWAIT P0, [R2+URZ+0xe0], R3 ;  /* 0x0000e003020075a7 */ /* 0x000ea400080011ff */
[----:B--2---:R-:W-:Y:S05]  /*1590*/  @!P0 BRA `(.L_x_19) ;  /* 0x0000007800d08947 */ /* 0x004fea0003800000 */
.L_x_129:
[----:B------:R-:W-:Y:S01]  /*15a0*/  VIADD R12, R12, 0x1 ;  /* 0x000000010c0c7836 */ /* 0x000fe20000000000 */
[----:B------:R2:W-:Y:S04]  /*15b0*/  SYNCS.ARRIVE.TRANS64.A1T0 RZ, [R2+URZ+0xd0], RZ ;  /* 0x0000d0ff02ff79a7 */ /* 0x0005e800081000ff */
[----:B------:R-:W-:-:S04]  /*15c0*/  ISETP.NE.AND P0, PT, R12, 0x2, PT ;  /* 0x000000020c00780c */ /* 0x000fc80003f05270 */
[----:B------:R-:W-:Y:S02]  /*15d0*/  SEL R12, R12, RZ, P0 ;  /* 0x000000ff0c0c7207 */ /* 0x000fe40000000000 */
[----:B--2---:R-:W-:-:S04]  /*15e0*/  SEL R2, RZ, 0x1, P0 ;  /* 0x00000001ff027807 */ /* 0x004fc80000000000 */
[----:B------:R-:W-:-:S07]  /*15f0*/  LOP3.LUT R11, R11, R2, RZ, 0x3c, !PT ;  /* 0x000000020b0b7212 */ /* 0x000fce00078e3cff */
.L_x_18:
[----:B------:R-:W-:Y:S01]  /*1600*/  UMOV UR4, 0x400 ;  /* 0x0000040000047882 */ /* 0x000fe20000000000 */
[----:B------:R-:W-:Y:S01]  /*1610*/  SHF.L.U32 R2, R17, 0x1f, RZ ;  /* 0x0000001f11027819 */ /* 0x000fe200000006ff */
[----:B-1----:R-:W-:Y:S01]  /*1620*/  ULEA UR4, UR37, UR4, 0x18 ;  /* 0x0000000425047291 */ /* 0x002fe2000f8ec0ff */
[----:B------:R-:W-:Y:S01]  /*1630*/  R2UR UR42, R15 ;  /* 0x000000000f2a72ca */ /* 0x000fe200000e0000 */
[----:B------:R-:W-:Y:S01]  /*1640*/  UISETP.GE.U32.AND UP0, UPT, UR13, 0xff, UPT ;  /* 0x000000ff0d00788c */ /* 0x000fe2000bf06070 */
[----:B------:R-:W-:Y:S01]  /*1650*/  R2UR UR34, R14 ;  /* 0x000000000e2272ca */ /* 0x000fe200000e0000 */
[----:B------:R-:W-:Y:S01]  /*1660*/  ULEA UR8, UR6, UR4, 0x3 ;  /* 0x0000000406087291 */ /* 0x000fe2000f8e18ff */
[----:B------:R-:W-:-:S08]  /*1670*/  UMOV UR21, URZ ;  /* 0x000000ff00157c82 */ /* 0x000fd00008000000 */
[----:B------:R1:W2:Y:S01]  /*1680*/  SYNCS.PHASECHK.TRANS64.TRYWAIT P0, [UR8+0x10], R2 ;  /* 0x00001002ff0075a7 */ /* 0x0002a20008001108 */
[----:B------:R-:W-:Y:S02]  /*1690*/  USHF.L.U32 UR42, UR42, 0x6, URZ ;  /* 0x000000062a2a7899 */ /* 0x000fe400080006ff */
[----:B------:R-:W-:Y:S01]  /*16a0*/  USHF.L.U32 UR34, UR34, 0x8, URZ ;  /* 0x0000000822227899 */ /* 0x000fe200080006ff */
[----:B------:R-:W-:Y:S11]  /*16b0*/  BRA.U !UP0, `(.L_x_20) ;  /* 0x0000000108f07547 */ /* 0x000ff6000b800000 */
[----:B------:R-:W-:Y:S02]  /*16c0*/  UIADD3 UR26, UPT, UPT, UR34, 0x40, URZ ;  /* 0x00000040221a7890 */ /* 0x000fe4000fffe0ff */
[----:B------:R-:W-:Y:S02]  /*16d0*/  UIADD3 UR18, UPT, UPT, UR34, 0x80, URZ ;  /* 0x0000008022127890 */ /* 0x000fe4000fffe0ff */
[----:B------:R-:W-:Y:S01]  /*16e0*/  UIADD3 UR10, UPT, UPT, UR34, 0xc0, URZ ;  /* 0x000000c0220a7890 */ /* 0x000fe2000fffe0ff */
[----:B------:R-:W-:Y:S01]  /*16f0*/  UMOV UR29, URZ ;  /* 0x000000ff001d7c82 */ /* 0x000fe20008000000 */
[----:B------:R-:W-:-:S10]  /*1700*/  UMOV UR45, UR6 ;  /* 0x00000006002d7c82 */ /* 0x000fd40008000000 */
.L_x_25:
[----:B-1----:R-:W-:Y:S01]  /*1710*/  ULEA UR41, UR45, UR4, 0x3 ;  /* 0x000000042d297291 */ /* 0x002fe2000f8e18ff */
[----:B--2---:R-:W-:Y:S01]  /*1720*/  @!P5 MOV R3, 0x14000 ;  /* 0x000140000003d802 */ /* 0x004fe20000000f00 */
[----:B--2---:R-:W-:Y:S10]  /*1730*/  @P0 BRA `(.L_x_21) ;  /* 0x00000000000c0947 */ /* 0x004ff40003800000 */
[----:B------:R-:W-:-:S04]  /*1740*/  SHF.L.U32 R4, R17, 0x1f, RZ ;  /* 0x0000001f11047819 */ /* 0x000fc800000006ff */
[----:B------:R-:W2:Y:S02]  /*1750*/  SYNCS.PHASECHK.TRANS64.TRYWAIT P0, [UR41+0x10], R4 ;  /* 0x00001004ff0075a7 */ /* 0x000ea40008001129 */
[----:B--2---:R-:W-:Y:S05]  /*1760*/  @!P0 BRA `(.L_x_22) ;  /* 0x0000007800708947 */ /* 0x004fea0003800000 */
.L_x_21:
[----:B------:R2:W-:Y:S01]  /*1770*/  @!P5 SYNCS.ARRIVE.TRANS64 RZ, [UR41], R3 ;  /* 0x00000003ffffd9a7 */ /* 0x0005e20008000029 */
[----:B------:R-:W-:Y:S04]  /*1780*/  BSSY.RECONVERGENT B0, `(.L_x_23) ;  /* 0x0000003000007945 */ /* 0x000fe80003800200 */
[----:B------:R-:W-:Y:S05]  /*1790*/  @P4 BRA `(.L_x_24) ;  /* 0x0000000000044947 */ /* 0x000fea0003800000 */
[----:B------:R-:W-:Y:S05]  /*17a0*/  BPT.TRAP 0x1 ;  /* 0x000000040000795c */ /* 0x000fea0000300000 */
.L_x_24:
[----:B------:R-:W-:Y:S05]  /*17b0*/  BSYNC.RECONVERGENT B0 ;  /* 0x0000000000007941 */ /* 0x000fea0003800200 */
.L_x_23:
[----:B------:R-:W-:Y:S02]  /*17c0*/  UIADD3 UR6, UPT, UPT, UR45, 0x1, URZ ;  /* 0x000000012d067890 */ /* 0x000fe4000fffe0ff */
[----:B------:R-:W-:Y:S02]  /*17d0*/  ULEA UR40, UR45, UR4, 0xe ;  /* 0x000000042d287291 */ /* 0x000fe4000f8e70ff */
[----:B------:R-:W-:Y:S02]  /*17e0*/  UISETP.NE.AND UP0, UPT, UR6, 0x2, UPT ;  /* 0x000000020600788c */ /* 0x000fe4000bf05270 */
[----:B------:R-:W-:Y:S02]  /*17f0*/  UIADD3 UR46, UP1, UPT, UR22, 0x80, URZ ;  /* 0x00000080162e7890 */ /* 0x000fe4000ff3e0ff */
[----:B------:R-:W-:Y:S02]  /*1800*/  USEL UR9, URZ, 0x1, UP0 ;  /* 0x00000001ff097887 */ /* 0x000fe40008000000 */
[----:B------:R-:W-:-:S02]  /*1810*/  USEL UR6, UR6, URZ, UP0 ;  /* 0x000000ff06067287 */ /* 0x000fc40008000000 */
[----:B------:R-:W-:Y:S02]  /*1820*/  UIADD3 UR38, UP0, UPT, UR22, 0x180, URZ ;  /* 0x0000018016267890 */ /* 0x000fe4000ff1e0ff */
[----:B------:R-:W-:Y:S01]  /*1830*/  ULEA UR8, UR6, UR4, 0x3 ;  /* 0x0000000406087291 */ /* 0x000fe2000f8e18ff */
[----:B------:R-:W-:Y:S01]  /*1840*/  LOP3.LUT R17, R17, UR9, RZ, 0x3c, !PT ;  /* 0x0000000911117c12 */ /* 0x000fe2000f8e3cff */
[----:B------:R-:W-:Y:S02]  /*1850*/  USHF.L.U32 UR43, UR29, 0x7, URZ ;  /* 0x000000071d2b7899 */ /* 0x000fe400080006ff */
[----:B------:R-:W-:Y:S01]  /*1860*/  UIADD3.X UR47, UPT, UPT, URZ, UR23, URZ, UP1, !UPT ;  /* 0x00000017ff2f7290 */ /* 0x000fe20008ffe4ff */
[----:B-1----:R-:W-:Y:S01]  /*1870*/  SHF.L.U32 R2, R17, 0x1f, RZ ;  /* 0x0000001f11027819 */ /* 0x002fe200000006ff */
[----:B------:R-:W-:Y:S02]  /*1880*/  UIADD3 UR40, UPT, UPT, UR40, 0x8800, URZ ;  /* 0x0000880028287890 */ /* 0x000fe4000fffe0ff */
[----:B------:R-:W-:Y:S01]  /*1890*/  UIADD3.X UR39, UPT, UPT, URZ, UR23, URZ, UP0, !UPT ;  /* 0x00000017ff277290 */ /* 0x000fe200087fe4ff */
[----:B------:R1:W1:Y:S01]  /*18a0*/  SYNCS.PHASECHK.TRANS64.TRYWAIT P0, [UR8+0x10], R2 ;  /* 0x00001002ff0075a7 */ /* 0x0002620008001108 */
[----:B------:R-:W-:Y:S01]  /*18b0*/  ULEA UR8, UR45, UR4, 0x10 ;  /* 0x000000042d087291 */ /* 0x000fe2000f8e80ff */
[----:B------:R-:W-:Y:S01]  /*18c0*/  UMOV UR30, 0x0 ;  /* 0x00000000001e7882 */ /* 0x000fe20000000000 */
[----:B------:R-:W-:-:S02]  /*18d0*/  UMOV UR31, 0x10000000 ;  /* 0x10000000001f7882 */ /* 0x000fc40000000000 */
[----:B------:R-:W-:Y:S01]  /*18e0*/  UIADD3 UR32, UPT, UPT, UR8, 0x10800, URZ ;  /* 0x0001080008207890 */ /* 0x000fe2000fffe0ff */
[----:B------:R1:W-:Y:S01]  /*18f0*/  UTMALDG.3D [UR40], [UR46], desc[UR30] ;  /* 0x00001e282e0075b4 */ /* 0x0003e20008011000 */
[----:B------:R-:W-:Y:S02]  /*1900*/  UIADD3 UR24, UPT, UPT, UR8, 0x14800, URZ ;  /* 0x0001480008187890 */ /* 0x000fe4000fffe0ff */
[----:B------:R-:W-:Y:S02]  /*1910*/  UIADD3 UR16, UPT, UPT, UR8, 0x18800, URZ ;  /* 0x0001880008107890 */ /* 0x000fe4000fffe0ff */
[----:B------:R-:W-:Y:S01]  /*1920*/  UIADD3 UR8, UPT, UPT, UR8, 0x1c800, URZ ;  /* 0x0001c80008087890 */ /* 0x000fe2000fffe0ff */
[----:B------:R-:W-:Y:S01]  /*1930*/  UMOV UR33, UR41 ;  /* 0x0000002900217c82 */ /* 0x000fe20008000000 */
        /* <DEDUP_REMOVED lines=8> */
[----:B------:R1:W-:Y:S01]  /*19c0*/  UTMALDG.3D [UR32], [UR38], desc[UR30] ;  /* 0x00001e20260075b4 */ /* 0x0003e20008011000 */
[----:B------:R-:W-:Y:S01]  /*19d0*/  UMOV UR12, UR44 ;  /* 0x0000002c000c7c82 */ /* 0x000fe20008000000 */
[----:B------:R-:W-:Y:S01]  /*19e0*/  UMOV UR9, UR41 ;  /* 0x0000002900097c82 */ /* 0x000fe20008000000 */
[----:B------:R-:W-:Y:S01]  /*19f0*/  UMOV UR11, UR43 ;  /* 0x0000002b000b7c82 */ /* 0x000fe20008000000 */
[----:B------:R-:W-:Y:S01]  /*1a00*/  UIADD3 UR29, UPT, UPT, UR29, 0x1, URZ ;  /* 0x000000011d1d7890 */ /* 0x000fe2000fffe0ff */
[----:B------:R-:W-:Y:S01]  /*1a10*/  UMOV UR21, UR5 ;  /* 0x0000000500157c82 */ /* 0x000fe20008000000 */
[----:B------:R-:W-:Y:S01]  /*1a20*/  UMOV UR45, UR6 ;  /* 0x00000006002d7c82 */ /* 0x000fe20008000000 */
[----:B------:R1:W-:Y:S01]  /*1a30*/  UTMALDG.3D [UR24], [UR38], desc[UR30] ;  /* 0x00001e18260075b4 */ /* 0x0003e20008011000 */
[----:B------:R-:W-:Y:S01]  /*1a40*/  UISETP.NE.AND UP0, UPT, UR29, UR5, UPT ;  /* 0x000000051d00728c */ /* 0x000fe2000bf05270 */
[----:B------:R1:W-:Y:S01]  /*1a50*/  UTMALDG.3D [UR16], [UR38], desc[UR30] ;  /* 0x00001e10260075b4 */ /* 0x0003e20008011000 */
[----:B------:R1:W-:Y:S07]  /*1a60*/  UTMALDG.3D [UR8], [UR38], desc[UR30] ;  /* 0x00001e08260075b4 */ /* 0x0003ee0008011000 */
[----:B------:R-:W-:Y:S05]  /*1a70*/  BRA.U UP0, `(.L_x_25) ;  /* 0xfffffffd00247547 */ /* 0x000fea000b83ffff */
.L_x_20:
[----:B-1----:R-:W-:Y:S01]  /*1a80*/  ULEA UR8, UR6, UR4, 0x3 ;  /* 0x0000000406087291 */ /* 0x002fe2000f8e18ff */
[----:B------:R-:W-:Y:S01]  /*1a90*/  SHF.L.U32 R2, R17, 0x1f, RZ ;  /* 0x0000001f11027819 */ /* 0x000fe200000006ff */
[----:B------:R-:W-:Y:S01]  /*1aa0*/  @!P1 SYNCS.ARRIVE.TRANS64.A1T0 RZ, [UR4+0x68], RZ ;  /* 0x000068ffffff99a7 */ /* 0x000fe20008100004 */
[----:B------:R-:W-:-:S06]  /*1ab0*/  UISETP.GT.AND UP0, UPT, UR15, UR14, UPT ;  /* 0x0000000e0f00728c */ /* 0x000fcc000bf04270 */
[----:B--2---:R1:W2:Y:S03]  /*1ac0*/  SYNCS.PHASECHK.TRANS64.TRYWAIT P0, [UR8+0x10], R2 ;  /* 0x00001002ff0075a7 */ /* 0x0042a60008001108 */
[----:B------:R-:W-:Y:S05]  /*1ad0*/  BRA.U !UP0, `(.L_x_26) ;  /* 0x0000000108ec7547 */ /* 0x000fea000b800000 */
[----:B------:R-:W-:Y:S02]  /*1ae0*/  UIADD3 UR29, UPT, UPT, UR7, UR21, URZ ;  /* 0x00000015071d7290 */ /* 0x000fe4000fffe0ff */
[----:B------:R-:W-:Y:S02]  /*1af0*/  UIADD3 UR26, UPT, UPT, UR34, 0x40, URZ ;  /* 0x00000040221a7890 */ /* 0x000fe4000fffe0ff */
[----:B------:R-:W-:Y:S02]  /*1b00*/  UIADD3 UR18, UPT, UPT, UR34, 0x80, URZ ;  /* 0x0000008022127890 */ /* 0x000fe4000fffe0ff */
[----:B------:R-:W-:Y:S01]  /*1b10*/  UIADD3 UR10, UPT, UPT, UR34, 0xc0, URZ ;  /* 0x000000c0220a7890 */ /* 0x000fe2000fffe0ff */
[----:B------:R-:W-:-:S11]  /*1b20*/  UMOV UR32, UR6 ;  /* 0x0000000600207c82 */ /* 0x000fd60008000000 */
.L_x_31:
[----:B------:R-:W-:Y:S01]  /*1b30*/  ULEA UR41, UR32, UR4, 0x3 ;  /* 0x0000000420297291 */ /* 0x000fe2000f8e18ff */
[----:B--2---:R-:W-:Y:S01]  /*1b40*/  @!P5 MOV R3, 0x14000 ;  /* 0x000140000003d802 */ /* 0x004fe20000000f00 */
[----:B-12---:R-:W-:Y:S10]  /*1b50*/  @P0 BRA `(.L_x_27) ;  /* 0x00000000000c0947 */ /* 0x006ff40003800000 */
[----:B------:R-:W-:-:S04]  /*1b60*/  SHF.L.U32 R4, R17, 0x1f, RZ ;  /* 0x0000001f11047819 */ /* 0x000fc800000006ff */
[----:B------:R-:W2:Y:S02]  /*1b70*/  SYNCS.PHASECHK.TRANS64.TRYWAIT P0, [UR41+0x10], R4 ;  /* 0x00001004ff0075a7 */ /* 0x000ea40008001129 */
[----:B--2---:R-:W-:Y:S05]  /*1b80*/  @!P0 BRA `(.L_x_28) ;  /* 0x0000007400808947 */ /* 0x004fea0003800000 */
.L_x_27:
[----:B------:R2:W-:Y:S01]  /*1b90*/  @!P5 SYNCS.ARRIVE.TRANS64 RZ, [UR41], R3 ;  /* 0x00000003ffffd9a7 */ /* 0x0005e20008000029 */
[----:B------:R-:W-:Y:S04]  /*1ba0*/  BSSY.RECONVERGENT B0, `(.L_x_29) ;  /* 0x0000003000007945 */ /* 0x000fe80003800200 */
[----:B------:R-:W-:Y:S05]  /*1bb0*/  @P4 BRA `(.L_x_30) ;  /* 0x0000000000044947 */ /* 0x000fea0003800000 */
[----:B------:R-:W-:Y:S05]  /*1bc0*/  BPT.TRAP 0x1 ;  /* 0x000000040000795c */ /* 0x000fea0000300000 */
.L_x_30:
[----:B------:R-:W-:Y:S05]  /*1bd0*/  BSYNC.RECONVERGENT B0 ;  /* 0x0000000000007941 */ /* 0x000fea0003800200 */
.L_x_29:
        /* <DEDUP_REMOVED lines=19> */
[----:B------:R-:W-:Y:S01]  /*1d10*/  UTMALDG.3D [UR40], [UR46], desc[UR30] ;  /* 0x00001e282e0075b4 */ /* 0x000fe20008011000 */
        /* <DEDUP_REMOVED lines=14> */
[----:B------:R-:W-:Y:S01]  /*1e00*/  UMOV UR9, UR41 ;  /* 0x0000002900097c82 */ /* 0x000fe20008000000 */
[----:B------:R-:W-:Y:S01]  /*1e10*/  UMOV UR11, UR43 ;  /* 0x0000002b000b7c82 */ /* 0x000fe20008000000 */
[----:B------:R-:W-:Y:S01]  /*1e20*/  UIADD3 UR21, UPT, UPT, UR21, 0x1, URZ ;  /* 0x0000000115157890 */ /* 0x000fe2000fffe0ff */
[----:B------:R1:W-:Y:S03]  /*1e30*/  UTMALDG.3D [UR24], [UR38], desc[UR30] ;  /* 0x00001e18260075b4 */ /* 0x0003e60008011000 */
[----:B------:R-:W-:Y:S01]  /*1e40*/  UISETP.NE.AND UP0, UPT, UR21, UR29, UPT ;  /* 0x0000001d1500728c */ /* 0x000fe2000bf05270 */
[----:B------:R1:W-:Y:S01]  /*1e50*/  UTMALDG.3D [UR16], [UR38], desc[UR30] ;  /* 0x00001e10260075b4 */ /* 0x0003e20008011000 */
[----:B------:R1:W-:Y:S01]  /*1e60*/  UTMALDG.3D [UR8], [UR38], desc[UR30] ;  /* 0x00001e08260075b4 */ /* 0x0003e20008011000 */
[----:B---3--:R-:W-:-:S06]  /*1e70*/  UMOV UR32, UR6 ;  /* 0x0000000600207c82 */ /* 0x008fcc0008000000 */
[----:B------:R-:W-:Y:S05]  /*1e80*/  BRA.U UP0, `(.L_x_31) ;  /* 0xfffffffd00287547 */ /* 0x000fea000b83ffff */
.L_x_26:
[C---:B-1----:R-:W-:Y:S01]  /*1e90*/  LEA R2, R16.reuse, UR4, 0x3 ;  /* 0x0000000410027c11 */ /* 0x042fe2000f8e18ff */
[----:B------:R-:W-:Y:S01]  /*1ea0*/  NOP ;  /* 0x0000000000007918 */ /* 0x000fe20000000000 */
[----:B--2---:R-:W-:Y:S02]  /*1eb0*/  SHF.L.U32 R3, R13, 0x1f, RZ ;  /* 0x0000001f0d037819 */ /* 0x004fe400000006ff */
[----:B------:R-:W-:Y:S02]  /*1ec0*/  LEA R4, R16, UR4, 0x4 ;  /* 0x0000000410047c11 */ /* 0x000fe4000f8e20ff */
[----:B------:R-:W1:Y:S02]  /*1ed0*/  SYNCS.PHASECHK.TRANS64.TRYWAIT P0, [R2+URZ+0x70], R3 ;  /* 0x00007003020075a7 */ /* 0x000e6400080011ff */
[----:B-1----:R-:W-:Y:S05]  /*1ee0*/  @!P0 BRA `(.L_x_32) ;  /* 0x0000007000c08947 */ /* 0x002fea0003800000 */
.L_x_132:
[----:B------:R-:W2:Y:S01]  /*1ef0*/  LDS.128 R4, [R4+0x100] ;  /* 0x0001000004047984 */ /* 0x000ea20000000c00 */
[----:B---3--:R-:W-:Y:S01]  /*1f00*/  ISETP.GE.AND P0, PT, R40, 0x1, PT ;  /* 0x000000012800780c */ /* 0x008fe20003f06270 */
[----:B-1----:R-:W-:Y:S01]  /*1f10*/  VIADD R2, R2, 0x80 ;  /* 0x0000008002027836 */ /* 0x002fe20000000000 */
[----:B------:R-:W-:Y:S01]  /*1f20*/  @!PT LDS RZ, [RZ] ;  /* 0x00000000fffff984 */ /* 0x000fe20000000800 */
[----:B------:R-:W-:Y:S01]  /*1f30*/  @!PT LDS RZ, [RZ] ;  /* 0x00000000fffff984 */ /* 0x000fe20000000800 */
[----:B------:R-:W-:Y:S01]  /*1f40*/  @!PT LDS RZ, [RZ] ;  /* 0x00000000fffff984 */ /* 0x000fe20000000800 */
[----:B------:R-:W-:Y:S01]  /*1f50*/  @!PT LDS RZ, [RZ] ;  /* 0x00000000fffff984 */ /* 0x000fe20000000800 */
[----:B------:R1:W-:Y:S06]  /*1f60*/  MEMBAR.ALL.CTA ;  /* 0x0000000000007992 */ /* 0x0003ec0000008000 */
[----:B-1----:R-:W1:Y:S01]  /*1f70*/  FENCE.VIEW.ASYNC.S ;  /* 0x00000000000073c6 */ /* 0x002e620000000000 */
[----:B------:R-:W-:-:S04]  /*1f80*/  PRMT R2, RZ, 0x654, R2 ;  /* 0x00000654ff027816 */ /* 0x000fc80000000002 */
[----:B-1----:R1:W-:Y:S01]  /*1f90*/  SYNCS.ARRIVE.TRANS64.RED.A1T0 RZ, [R2+URZ], RZ ;  /* 0x000000ff02ff79a7 */ /* 0x0023e200081004ff */
[----:B--2---:R-:W-:-:S13]  /*1fa0*/  LOP3.LUT P2, RZ, R6, 0x1, RZ, 0xc0, !PT ;  /* 0x0000000106ff7812 */ /* 0x004fda000784c0ff */
[----:B------:R-:W-:Y:S01]  /*1fb0*/  @P2 SHF.R.U32.HI R3, RZ, 0x10, R5 ;  /* 0x00000010ff032819 */ /* 0x000fe20000011605 */
[----:B------:R-:W-:Y:S01]  /*1fc0*/  VOTEU.ANY UP0, P2 ;  /* 0x0000000000ff7886 */ /* 0x000fe20001000100 */
[----:B------:R-:W-:Y:S02]  /*1fd0*/  @P2 MOV R10, R4 ;  /* 0x00000004000a2202 */ /* 0x000fe40000000f00 */
[----:B------:R-:W-:Y:S02]  /*1fe0*/  @P2 R2UR.BROADCAST UR8, R3 ;  /* 0x00000000030822ca */ /* 0x000fe400008e0000 */
[----:B------:R-:W-:-:S11]  /*1ff0*/  @P2 LOP3.LUT R9, R5, 0xffff, RZ, 0xc0, !PT ;  /* 0x0000ffff05092812 */ /* 0x000fd600078ec0ff */
[----:B------:R-:W-:Y:S01]  /*2000*/  @UP0 UMOV UR44, UR8 ;  /* 0x00000008002c0c82 */ /* 0x000fe20008000000 */
[----:B-1----:R-:W-:Y:S05]  /*2010*/  @!P0 BRA `(.L_x_33) ;  /* 0x0000000000b88947 */ /* 0x002fea0003800000 */
[----:B------:R-:W4:Y:S01]  /*2020*/  LDC.64 R4, c[0x0][0xb18] ;  /* 0x0002c600ff047b82 */ /* 0x000f220000000a00 */
[----:B------:R-:W-:-:S07]  /*2030*/  ISETP.NE.AND P3, PT, R40, 0x1, PT ;  /* 0x000000012800780c */ /* 0x000fce0003f65270 */
[----:B------:R-:W1:Y:S08]  /*2040*/  LDC.64 R6, c[0x0][0xb10] ;  /* 0x0002c400ff067b82 */ /* 0x000e700000000a00 */
[----:B------:R-:W2:Y:S08]  /*2050*/  LDC R14, c[0x0][0xb20] ;  /* 0x0002c800ff0e7b82 */ /* 0x000eb00000000800 */
[----:B------:R-:W3:Y:S01]  /*2060*/  LDC R15, c[0x0][0xb0c] ;  /* 0x0002c300ff0f7b82 */ /* 0x000ee20000000800 */
[----:B----4-:R-:W-:Y:S01]  /*2070*/  IMAD.HI.U32 R19, R0, R5, RZ ;  /* 0x0000000500137227 */ /* 0x010fe200078e00ff */
[----:B------:R-:W-:-:S03]  /*2080*/  ISETP.NE.AND P0, PT, R4, 0x1, PT ;  /* 0x000000010400780c */ /* 0x000fc60003f05270 */
[----:B------:R-:W-:-:S03]  /*2090*/  IMAD.HI.U32 R5, R9, R5, RZ ;  /* 0x0000000509057227 */ /* 0x000fc600078e00ff */
[----:B------:R-:W4:Y:S01]  /*20a0*/  LDC.64 R2, c[0x0][0xb28] ;  /* 0x0002ca00ff027b82 */ /* 0x000f220000000a00 */
[----:B-1----:R-:W-:-:S04]  /*20b0*/  IMAD.HI.U32 R20, R8, R6, RZ ;  /* 0x0000000608147227 */ /* 0x002fc800078e00ff */
[----:B------:R-:W-:Y:S01]  /*20c0*/  IMAD.HI.U32 R21, R10, R6, RZ ;  /* 0x000000060a157227 */ /* 0x000fe200078e00ff */
[----:B------:R-:W-:Y:S02]  /*20d0*/  SHF.R.U32.HI R20, RZ, R7, R20 ;  /* 0x00000007ff147219 */ /* 0x000fe40000011614 */
[-C--:B--2---:R-:W-:Y:S02]  /*20e0*/  SHF.R.U32.HI R19, RZ, R14.reuse, R19 ;  /* 0x0000000eff137219 */ /* 0x084fe40000011613 */
[----:B------:R-:W-:Y:S02]  /*20f0*/  SHF.R.U32.HI R5, RZ, R14, R5 ;  /* 0x0000000eff057219 */ /* 0x000fe40000011605 */
[----:B------:R-:W-:Y:S02]  /*2100*/  SEL R19, R0, R19, !P0 ;  /* 0x0000001300137207 */ /* 0x000fe40004000000 */
[----:B------:R-:W-:Y:S02]  /*2110*/  SHF.R.U32.HI R21, RZ, R7, R21 ;  /* 0x00000007ff157219 */ /* 0x000fe40000011615 */
[----:B---3--:R-:W-:-:S02]  /*2120*/  ISETP.NE.AND P1, PT, R15, 0x1, PT ;  /* 0x000000010f00780c */ /* 0x008fc40003f25270 */
[----:B------:R-:W-:Y:S02]  /*2130*/  SEL R5, R9, R5, !P0 ;  /* 0x0000000509057207 */ /* 0x000fe40004000000 */
[----:B------:R-:W-:Y:S02]  /*2140*/  SEL R20, R8, R20, !P1 ;  /* 0x0000001408147207 */ /* 0x000fe40004800000 */
[----:B------:R-:W-:Y:S01]  /*2150*/  SEL R21, R10, R21, !P1 ;  /* 0x000000150a157207 */ /* 0x000fe20004800000 */
[----:B----4-:R-:W-:-:S04]  /*2160*/  IMAD.HI.U32 R18, R19, R2, RZ ;  /* 0x0000000213127227 */ /* 0x010fc800078e00ff */
        /* <DEDUP_REMOVED lines=10> */
[----:B------:R-:W-:-:S04]  /*2210*/  @!P0 IMAD.HI.U32 R7, R21, R2, RZ ;  /* 0x0000000215078227 */ /* 0x000fc800078e00ff */
[----:B------:R-:W-:Y:S01]  /*2220*/  IMAD.MOV R2, RZ, RZ, -R6 ;  /* 0x000000ffff027224 */ /* 0x000fe200078e0a06 */
[----:B------:R-:W-:Y:S02]  /*2230*/  @!P0 SHF.R.U32.HI R3, RZ, R3, R7 ;  /* 0x00000003ff038219 */ /* 0x000fe40000011607 */
[----:B------:R-:W-:Y:S01]  /*2240*/  IADD3 R7, PT, PT, -R5, RZ, RZ ;  /* 0x000000ff05077210 */ /* 0x000fe20007ffe1ff */
[----:B------:R-:W-:Y:S01]  /*2250*/  IMAD R2, R40, R2, R5 ;  /* 0x0000000228027224 */ /* 0x000fe200078e0205 */
        /* <DEDUP_REMOVED lines=10> */
.L_x_33:
[----:B------:R-:W1:Y:S02]  /*2300*/  LDCU UR8, c[0x0][0xb30] ;  /* 0x00016600ff0877ac */ /* 0x000e640008000800 */
[----:B-1----:R-:W-:-:S09]  /*2310*/  UISETP.NE.AND UP0, UPT, UR8, 0x1, UPT ;  /* 0x000000010800788c */ /* 0x002fd2000bf05270 */
[----:B------:R-:W-:Y:S05]  /*2320*/  BRA.U UP0, `(.L_x_34) ;  /* 0x0000000100407547 */ /* 0x000fea000b800000 */
[----:B------:R-:W1:Y:S08]  /*2330*/  LDC.64 R4, c[0x0][0xb10] ;  /* 0x0002c400ff047b82 */ /* 0x000e700000000a00 */
[----:B------:R-:W2:Y:S08]  /*2340*/  LDC.64 R2, c[0x0][0xb18] ;  /* 0x0002c600ff027b82 */ /* 0x000eb00000000a00 */
[----:B------:R-:W3:Y:S08]  /*2350*/  LDC R6, c[0x0][0xb20] ;  /* 0x0002c800ff067b82 */ /* 0x000ef00000000800 */
[----:B------:R-:W4:Y:S01]  /*2360*/  LDC R7, c[0x0][0xb0c] ;  /* 0x0002c300ff077b82 */ /* 0x000f220000000800 */
[----:B-1----:R-:W-:-:S05]  /*2370*/  IMAD.HI.U32 R4, R10, R4, RZ ;  /* 0x000000040a047227 */ /* 0x002fca00078e00ff */
[----:B------:R-:W-:Y:S01]  /*2380*/  SHF.R.U32.HI R4, RZ, R5, R4 ;  /* 0x00000005ff047219 */ /* 0x000fe20000011604 */
[----:B--2---:R-:W-:Y:S01]  /*2390*/  IMAD.HI.U32 R3, R9, R3, RZ ;  /* 0x0000000309037227 */ /* 0x004fe200078e00ff */
[----:B------:R-:W-:-:S04]  /*23a0*/  ISETP.NE.AND P0, PT, R2, 0x1, PT ;  /* 0x000000010200780c */ /* 0x000fc80003f05270 */
[----:B---3--:R-:W-:-:S04]  /*23b0*/  SHF.R.U32.HI R3, RZ, R6, R3 ;  /* 0x00000006ff037219 */ /* 0x008fc80000011603 */
[----:B------:R-:W-:Y:S02]  /*23c0*/  SEL R3, R9, R3, !P0 ;  /* 0x0000000309037207 */ /* 0x000fe40004000000 */
[----:B----4-:R-:W-:-:S04]  /*23d0*/  ISETP.NE.AND P1, PT, R7, 0x1, PT ;  /* 0x000000010700780c */ /* 0x010fc80003f25270 */
[----:B------:R-:W-:-:S05]  /*23e0*/  SEL R4, R10, R4, !P1 ;  /* 0x000000040a047207 */ /* 0x000fca0004800000 */
[----:B------:R-:W-:Y:S02]  /*23f0*/  IMAD.IADD R5, R3, 0x1, -R4 ;  /* 0x0000000103057824 */ /* 0x000fe400078e0a04 */
[----:B------:R-:W-:Y:S02]  /*2400*/  IMAD.IADD R3, R4, 0x1, -R3 ;  /* 0x0000000104037824 */ /* 0x000fe400078e0a03 */
[----:B------:R-:W-:Y:S02]  /*2410*/  IMAD R10, R5, R7, R10 ;  /* 0x00000007050a7224 */ /* 0x000fe400078e020a */
[----:B------:R-:W-:-:S07]  /*2420*/  IMAD R9, R3, R2, R9 ;  /* 0x0000000203097224 */ /* 0x000fce00078e0209 */
.L_x_34:
[----:B------:R-:W-:Y:S01]  /*2430*/  VIADD R16, R16, 0x1 ;  /* 0x0000000110107836 */ /* 0x000fe20000000000 */
[----:B------:R-:W-:Y:S01]  /*2440*/  PLOP3.LUT P1, PT, PT, PT, PT, 0x80, 0x8 ;  /* 0x000000000008781c */ /* 0x000fe20003f2f070 */
[----:B------:R-:W-:Y:S02]  /*2450*/  IMAD.IADD R15, R10, 0x1, R87 ;  /* 0x000000010a0f7824 */ /* 0x000fe400078e0257 */
[----:B------:R-:W-:Y:S01]  /*2460*/  IMAD.IADD R14, R9, 0x1, R86 ;  /* 0x00000001090e7824 */ /* 0x000fe200078e0256 */
[----:B------:R-:W-:-:S04]  /*2470*/  ISETP.NE.AND P0, PT, R16, 0x2, PT ;  /* 0x000000021000780c */ /* 0x000fc80003f05270 */
[----:B------:R-:W-:Y:S02]  /*2480*/  SEL R2, RZ, 0x1, P0 ;  /* 0x00000001ff027807 */ /* 0x000fe40000000000 */
[----:B------:R-:W-:Y:S02]  /*2490*/  SEL R16, R16, RZ, P0 ;  /* 0x000000ff10107207 */ /* 0x000fe40000000000 */
[----:B------:R-:W-:Y:S01]  /*24a0*/  LOP3.LUT R13, R13, R2, RZ, 0x3c, !PT ;  /* 0x000000020d0d7212 */ /* 0x000fe200078e3cff */
[----:B------:R-:W-:Y:S06]  /*24b0*/  @P2 BRA `(.L_x_35) ;  /* 0xfffffff000102947 */ /* 0x000fec000383ffff */
[----:B------:R-:W-:Y:S01]  /*24c0*/  UIADD3 UR5, UPT, UPT, UR4, 0x10, URZ ;  /* 0x0000001004057890 */ /* 0x000fe2000fffe0ff */
[----:B------:R-:W-:-:S03]  /*24d0*/  SHF.L.U32 R2, R17, 0x1f, RZ ;  /* 0x0000001f11027819 */ /* 0x000fc600000006ff */
[----:B------:R-:W-:-:S09]  /*24e0*/  ULEA UR4, UR6, UR5, 0x3 ;  /* 0x0000000506047291 */ /* 0x000fd2000f8e18ff */
[----:B------:R-:W1:Y:S02]  /*24f0*/  SYNCS.PHASECHK.TRANS64.TRYWAIT P0, [UR4], R2 ;  /* 0x00000002ff0075a7 */ /* 0x000e640008001104 */
[----:B-1----:R-:W-:Y:S05]  /*2500*/  @!P0 BRA `(.L_x_36) ;  /* 0x0000006c004c8947 */ /* 0x002fea0003800000 */
.L_x_134:
[----:B------:R-:W-:-:S04]  /*2510*/  UIADD3 UR6, UPT, UPT, UR6, 0x1, URZ ;  /* 0x0000000106067890 */ /* 0x000fc8000fffe0ff */
[----:B------:R-:W-:-:S04]  /*2520*/  UISETP.NE.AND UP0, UPT, UR6, 0x2, UPT ;  /* 0x000000020600788c */ /* 0x000fc8000bf05270 */
[----:B------:R-:W-:Y:S02]  /*2530*/  USEL UR4, URZ, 0x1, UP0 ;  /* 0x00000001ff047887 */ /* 0x000fe40008000000 */
[----:B------:R-:W-:-:S04]  /*2540*/  USEL UR6, UR6, URZ, UP0 ;  /* 0x000000ff06067287 */ /* 0x000fc80008000000 */
[----:B------:R-:W-:Y:S01]  /*2550*/  ULEA UR6, UR6, UR5, 0x3 ;  /* 0x0000000506067291 */ /* 0x000fe2000f8e18ff */
[----:B-1----:R-:W-:-:S04]  /*2560*/  LOP3.LUT R2, R17, UR4, RZ, 0x3c, !PT ;  /* 0x0000000411027c12 */ /* 0x002fc8000f8e3cff */
[----:B------:R-:W-:Y:S01]  /*2570*/  SHF.L.U32 R2, R2, 0x1f, RZ ;  /* 0x0000001f02027819 */ /* 0x000fe200000006ff */
[----:B----4-:R-:W-:-:S07]  /*2580*/  IMAD.U32 R0, RZ, RZ, UR6 ;  /* 0x00000006ff007e24 */ /* 0x010fce000f8e00ff */
.L_x_37:
[----:B-1----:R1:W2:Y:S02]  /*2590*/  SYNCS.PHASECHK.TRANS64.TRYWAIT P0, [R0+URZ], R2 ;  /* 0x00000002000075a7 */ /* 0x0022a400080011ff */
[----:B--2---:R-:W-:Y:S05]  /*25a0*/  @!P0 NANOSLEEP.SYNCS 0x989680 ;  /* 0x009896800000895d */ /* 0x004fea0003900000 */
[----:B------:R-:W2:Y:S02]  /*25b0*/  @!P0 SYNCS.PHASECHK.TRANS64 P0, [R0+URZ], R2 ;  /* 0x00000002000085a7 */ /* 0x000ea400080010ff */
[----:B--2---:R-:W-:Y:S05]  /*25c0*/  @P0 EXIT ;  /* 0x000000000000094d */ /* 0x004fea0003800000 */
[----:B------:R-:W-:Y:S05]  /*25d0*/  BRA `(.L_x_37) ;  /* 0xfffffffc00ec7947 */ /* 0x000fea000383ffff */
.L_x_17:
[----:B------:R-:W-:-:S04]  /*25e0*/  UISETP.NE.AND UP1, UPT, UR37, URZ, UPT ;  /* 0x000000ff2500728c */ /* 0x000fc8000bf25270 */
[----:B------:R-:W-:-:S09]  /*25f0*/  UISETP.NE.OR UP1, UPT, UR8, 0x1, UP1 ;  /* 0x000000010800788c */ /* 0x000fd20008f25670 */
[----:B------:R-:W-:Y:S05]  /*2600*/  BRA.U UP1, `(.L_x_38) ;  /* 0x0000000501487547 */ /* 0x000fea000b800000 */
[----:B------:R-:W-:Y:S01]  /*2610*/  ISETP.NE.AND P2, PT, R2, RZ, PT ;  /* 0x000000ff0200720c */ /* 0x000fe20003f45270 */
[----:B------:R-:W-:Y:S01]  /*2620*/  IMAD.MOV.U32 R12, RZ, RZ, 0x1 ;  /* 0x00000001ff0c7424 */ /* 0x000fe200078e00ff */
[----:B------:R-:W-:Y:S02]  /*2630*/  CS2R R10, SRZ ;  /* 0x00000000000a7805 */ /* 0x000fe4000001ff00 */
[----:B------:R-:W-:Y:S01]  /*2640*/  CS2R R8, SRZ ;  /* 0x0000000000087805 */ /* 0x000fe2000001ff00 */
[----:B------:R-:W-:Y:S01]  /*2650*/  UMOV UR4, 0x400 ;  /* 0x0000040000047882 */ /* 0x000fe20000000000 */
[----:B------:R-:W-:Y:S01]  /*2660*/  UMOV UR6, URZ ;  /* 0x000000ff00067c82 */ /* 0x000fe20008000000 */
[----:B------:R-:W-:-:S12]  /*2670*/  ULEA UR37, UR37, UR4, 0x18 ;  /* 0x0000000425257291 */ /* 0x000fd8000f8ec0ff */
.L_x_42:
[----:B------:R-:W-:Y:S02]  /*2680*/  LEA R0, R8, UR37, 0x3 ;  /* 0x0000002508007c11 */ /* 0x000fe4000f8e18ff */
[----:B------:R-:W-:-:S03]  /*2690*/  SHF.L.U32 R4, R9, 0x1f, RZ ;  /* 0x0000001f09047819 */ /* 0x000fc600000006ff */
[----:B------:R-:W-:Y:S01]  /*26a0*/  VIADD R5, R0, 0xe0 ;  /* 0x000000e000057836 */ /* 0x000fe20000000000 */
[----:B------:R-:W1:Y:S02]  /*26b0*/  SYNCS.PHASECHK.TRANS64.TRYWAIT P0, [R0+URZ+0xd0], R4 ;  /* 0x0000d004000075a7 */ /* 0x000e6400080011ff */
[----:B-1----:R-:W-:Y:S05]  /*26c0*/  @!P0 BRA `(.L_x_39) ;  /* 0x0000006800f48947 */ /* 0x002fea0003800000 */
.L_x_135:
[----:B------:R-:W-:Y:S01]  /*26d0*/  ULEA UR5, UR6, UR37, 0x3 ;  /* 0x0000002506057291 */ /* 0x000fe2000f8e18ff */
[----:B-1----:R-:W-:Y:S01]  /*26e0*/  PRMT R0, RZ, 0x654, R5 ;  /* 0x00000654ff007816 */ /* 0x002fe20000000005 */
[----:B------:R-:W-:Y:S01]  /*26f0*/  @!P2 IMAD.MOV.U32 R4, RZ, RZ, 0x10 ;  /* 0x00000010ff04a424 */ /* 0x000fe200078e00ff */
[----:B------:R-:W-:Y:S01]  /*2700*/  SHF.L.U32 R5, R12, 0x1f, RZ ;  /* 0x0000001f0c057819 */ /* 0x000fe200000006ff */
[----:B------:R-:W-:Y:S01]  /*2710*/  UIADD3 UR4, UPT, UPT, UR5, 0x70, URZ ;  /* 0x0000007005047890 */ /* 0x000fe2000fffe0ff */
[----:B------:R1:W-:Y:S05]  /*2720*/  SYNCS.ARRIVE.TRANS64.RED.A1T0 RZ, [R0+URZ], RZ ;  /* 0x000000ff00ff79a7 */ /* 0x0003ea00081004ff */
[----:B------:R-:W-:Y:S01]  /*2730*/  IMAD.U32 R6, RZ, RZ, UR4 ;  /* 0x00000004ff067e24 */ /* 0x000fe2000f8e00ff */
[----:B------:R-:W2:Y:S04]  /*2740*/  SYNCS.PHASECHK.TRANS64.TRYWAIT P0, [UR5+0x80], R5 ;  /* 0x00008005ff0075a7 */ /* 0x000ea80008001105 */
[----:B------:R-:W-:Y:S01]  /*2750*/  PRMT R6, R2, 0x654, R6 ;  /* 0x0000065402067816 */ /* 0x000fe20000000006 */
[----:B-12---:R-:W-:Y:S06]  /*2760*/  @!P0 BRA `(.L_x_40) ;  /* 0x0000006800e08947 */ /* 0x006fec0003800000 */
.L_x_137:
[----:B------:R-:W-:Y:S01]  /*2770*/  ULEA UR4, UR6, UR37, 0x4 ;  /* 0x0000002506047291 */ /* 0x000fe2000f8e20ff */
[----:B------:R-:W-:Y:S01]  /*2780*/  SEL R3, R6, R3, !P2 ;  /* 0x0000000306037207 */ /* 0x000fe20005000000 */
[----:B------:R-:W-:Y:S01]  /*2790*/  UIADD3 UR5, UPT, UPT, UR5, 0x70, URZ ;  /* 0x0000007005057890 */ /* 0x000fe2000fffe0ff */
[----:B-1----:R-:W-:Y:S01]  /*27a0*/  LEA R0, R11, UR37, 0x3 ;  /* 0x000000250b007c11 */ /* 0x002fe2000f8e18ff */
[----:B------:R-:W-:Y:S01]  /*27b0*/  UIADD3 UR4, UPT, UPT, UR4, 0x100, URZ ;  /* 0x0000010004047890 */ /* 0x000fe2000fffe0ff */
[----:B------:R1:W-:Y:S01]  /*27c0*/  @!P2 SYNCS.ARRIVE.TRANS64.RED RZ, [R3+URZ], R4 ;  /* 0x0000000403ffa9a7 */ /* 0x0003e200080004ff */
[----:B------:R-:W-:Y:S01]  /*27d0*/  UIADD3 UR6, UPT, UPT, UR6, 0x1, URZ ;  /* 0x0000000106067890 */ /* 0x000fe2000fffe0ff */
[----:B------:R-:W-:-:S03]  /*27e0*/  VIADD R8, R8, 0x1 ;  /* 0x0000000108087836 */ /* 0x000fc60000000000 */
[----:B------:R-:W-:Y:S02]  /*27f0*/  UISETP.NE.AND UP0, UPT, UR6, 0x2, UPT ;  /* 0x000000020600788c */ /* 0x000fe4000bf05270 */
[----:B------:R-:W-:Y:S01]  /*2800*/  ISETP.NE.AND P0, PT, R8, 0x2, PT ;  /* 0x000000020800780c */ /* 0x000fe20003f05270 */
[----:B------:R-:W-:Y:S06]  /*2810*/  UGETNEXTWORKID.BROADCAST [UR4], [UR5] ;  /* 0x00000000040073ca */ /* 0x000fec0008000100 */
[----:B------:R-:W-:Y:S02]  /*2820*/  USEL UR4, URZ, 0x1, UP0 ;  /* 0x00000001ff047887 */ /* 0x000fe40008000000 */
[----:B------:R-:W-:-:S04]  /*2830*/  USEL UR6, UR6, URZ, UP0 ;  /* 0x000000ff06067287 */ /* 0x000fc80008000000 */
[----:B------:R-:W-:Y:S02]  /*2840*/  LOP3.LUT R12, R12, UR4, RZ, 0x3c, !PT ;  /* 0x000000040c0c7c12 */ /* 0x000fe4000f8e3cff */
[----:B-1----:R-:W-:-:S04]  /*2850*/  SHF.L.U32 R4, R10, 0x1f, RZ ;  /* 0x0000001f0a047819 */ /* 0x002fc800000006ff */
[----:B------:R-:W1:Y:S02]  /*2860*/  SYNCS.PHASECHK.TRANS64.TRYWAIT P1, [R0+URZ+0x70], R4 ;  /* 0x00007004000075a7 */ /* 0x000e6400080211ff */
[----:B-1----:R-:W-:Y:S05]  /*2870*/  @!P1 BRA `(.L_x_41) ;  /* 0x0000006800b49947 */ /* 0x002fea0003800000 */
.L_x_138:
[C---:B-1----:R-:W-:Y:S01]  /*2880*/  LEA R4, R11.reuse, UR37, 0x4 ;  /* 0x000000250b047c11 */ /* 0x042fe2000f8e20ff */
[----:B------:R-:W-:Y:S01]  /*2890*/  VIADD R0, R0, 0x80 ;  /* 0x0000008000007836 */ /* 0x000fe20000000000 */
[----:B------:R-:W-:Y:S01]  /*28a0*/  SEL R8, R8, RZ, P0 ;  /* 0x000000ff08087207 */ /* 0x000fe20000000000 */
[----:B------:R-:W-:-:S03]  /*28b0*/  VIADD R11, R11, 0x1 ;  /* 0x000000010b0b7836 */ /* 0x000fc60000000000 */
[----:B------:R-:W1:Y:S01]  /*28c0*/  LDS.128 R4, [R4+0x100] ;  /* 0x0001000004047984 */ /* 0x000e620000000c00 */
[----:B------:R-:W-:Y:S02]  /*28d0*/  PRMT R0, RZ, 0x654, R0 ;  /* 0x00000654ff007816 */ /* 0x000fe40000000000 */
[C---:B------:R-:W-:Y:S01]  /*28e0*/  ISETP.NE.AND P1, PT, R11.reuse, 0x2, PT ;  /* 0x000000020b00780c */ /* 0x040fe20003f25270 */
[----:B------:R-:W-:Y:S01]  /*28f0*/  @!PT LDS RZ, [RZ] ;  /* 0x00000000fffff984 */ /* 0x000fe20000000800 */
[----:B------:R-:W-:Y:S01]  /*2900*/  @!PT LDS RZ, [RZ] ;  /* 0x00000000fffff984 */ /* 0x000fe20000000800 */
[----:B------:R-:W-:Y:S01]  /*2910*/  @!PT LDS RZ, [RZ] ;  /* 0x00000000fffff984 */ /* 0x000fe20000000800 */
[----:B------:R-:W-:Y:S01]  /*2920*/  @!PT LDS RZ, [RZ] ;  /* 0x00000000fffff984 */ /* 0x000fe20000000800 */
[----:B------:R2:W-:Y:S06]  /*2930*/  MEMBAR.ALL.CTA ;  /* 0x0000000000007992 */ /* 0x0005ec0000008000 */
[----:B--2---:R-:W2:Y:S01]  /*2940*/  FENCE.VIEW.ASYNC.S ;  /* 0x00000000000073c6 */ /* 0x004ea20000000000 */
[----:B------:R-:W-:Y:S01]  /*2950*/  SEL R11, R11, RZ, P1 ;  /* 0x000000ff0b0b7207 */ /* 0x000fe20000800000 */
[----:B--2---:R2:W-:Y:S01]  /*2960*/  SYNCS.ARRIVE.TRANS64.RED.A1T0 RZ, [R0+URZ], RZ ;  /* 0x000000ff00ff79a7 */ /* 0x0045e200081004ff */
[----:B-1----:R-:W-:-:S02]  /*2970*/  LOP3.LUT P3, RZ, R6, 0x1, RZ, 0xc0, !PT ;  /* 0x0000000106ff7812 */ /* 0x002fc4000786c0ff */
[----:B------:R-:W-:-:S04]  /*2980*/  SEL R4, RZ, 0x1, P1 ;  /* 0x00000001ff047807 */ /* 0x000fc80000800000 */
[----:B------:R-:W-:Y:S02]  /*2990*/  LOP3.LUT R10, R10, R4, RZ, 0x3c, !PT ;  /* 0x000000040a0a7212 */ /* 0x000fe400078e3cff */
[----:B--2---:R-:W-:-:S04]  /*29a0*/  SEL R0, RZ, 0x1, P0 ;  /* 0x00000001ff007807 */ /* 0x004fc80000000000 */
[----:B------:R-:W-:Y:S01]  /*29b0*/  LOP3.LUT R9, R9, R0, RZ, 0x3c, !PT ;  /* 0x0000000009097212 */ /* 0x000fe200078e3cff */
[----:B------:R-:W-:Y:S06]  /*29c0*/  @P3 BRA `(.L_x_42) ;  /* 0xfffffffc002c3947 */ /* 0x000fec000383ffff */
[----:B------:R-:W-:Y:S01]  /*29d0*/  ULEA UR5, UR6, UR37, 0x3 ;  /* 0x0000002506057291 */ /* 0x000fe2000f8e18ff */
[----:B------:R-:W-:-:S08]  /*29e0*/  SHF.L.U32 R2, R12, 0x1f, RZ ;  /* 0x0000001f0c027819 */ /* 0x000fd000000006ff */
[----:B------:R-:W1:Y:S02]  /*29f0*/  SYNCS.PHASECHK.TRANS64 P0, [UR5+0x80], R2 ;  /* 0x00008002ff0075a7 */ /* 0x000e640008001005 */
[----:B-1----:R-:W-:Y:S05]  /*2a00*/  @P0 BRA `(.L_x_43) ;  /* 0x0000000000080947 */ /* 0x002fea0003800000 */
[----:B------:R-:W1:Y:S02]  /*2a10*/  SYNCS.PHASECHK.TRANS64.TRYWAIT P0, [UR5+0x80], R2 ;  /* 0x00008002ff0075a7 */ /* 0x000e640008001105 */
[----:B-1----:R-:W-:Y:S05]  /*2a20*/  @!P0 BRA `(.L_x_44) ;  /* 0x00000068005c8947 */ /* 0x002fea0003800000 */
.L_x_43:
[----:B------:R-:W-:-:S04]  /*2a30*/  UIADD3 UR4, UPT, UPT, UR6, 0x1, URZ ;  /* 0x0000000106047890 */ /* 0x000fc8000fffe0ff */
[----:B------:R-:W-:-:S04]  /*2a40*/  UISETP.NE.AND UP0, UPT, UR4, 0x2, UPT ;  /* 0x000000020400788c */ /* 0x000fc8000bf05270 */
[----:B------:R-:W-:Y:S02]  /*2a50*/  USEL UR7, URZ, 0x1, UP0 ;  /* 0x00000001ff077887 */ /* 0x000fe40008000000 */
[----:B------:R-:W-:-:S04]  /*2a60*/  USEL UR4, UR4, URZ, UP0 ;  /* 0x000000ff04047287 */ /* 0x000fc80008000000 */
[----:B------:R-:W-:Y:S01]  /*2a70*/  ULEA UR4, UR4, UR37, 0x3 ;  /* 0x0000002504047291 */ /* 0x000fe2000f8e18ff */
[----:B-1----:R-:W-:-:S04]  /*2a80*/  LOP3.LUT R2, R12, UR7, RZ, 0x3c, !PT ;  /* 0x000000070c027c12 */ /* 0x002fc8000f8e3cff */
[----:B------:R-:W-:-:S04]  /*2a90*/  SHF.L.U32 R0, R2, 0x1f, RZ ;  /* 0x0000001f02007819 */ /* 0x000fc800000006ff */
[----:B------:R-:W1:Y:S02]  /*2aa0*/  SYNCS.PHASECHK.TRANS64 P0, [UR4+0x80], R0 ;  /* 0x00008000ff0075a7 */ /* 0x000e640008001004 */
[----:B-1----:R-:W-:Y:S05]  /*2ab0*/  @P0 EXIT ;  /* 0x000000000000094d */ /* 0x002fea0003800000 */
[----:B------:R-:W-:Y:S02]  /*2ac0*/  SHF.L.U32 R2, R2, 0x1f, RZ ;  /* 0x0000001f02027819 */ /* 0x000fe400000006ff */
[----:B------:R-:W-:-:S07]  /*2ad0*/  MOV R0, UR4 ;  /* 0x0000000400007c02 */ /* 0x000fce0008000f00 */
.L_x_45:
[----:B-1----:R1:W2:Y:S02]  /*2ae0*/  SYNCS.PHASECHK.TRANS64.TRYWAIT P0, [R0+URZ+0x80], R2 ;  /* 0x00008002000075a7 */ /* 0x0022a400080011ff */
[----:B--2---:R-:W-:Y:S05]  /*2af0*/  @!P0 NANOSLEEP.SYNCS 0x989680 ;  /* 0x009896800000895d */ /* 0x004fea0003900000 */
[----:B------:R-:W2:Y:S02]  /*2b00*/  @!P0 SYNCS.PHASECHK.TRANS64 P0, [R0+URZ+0x80], R2 ;  /* 0x00008002000085a7 */ /* 0x000ea400080010ff */
[----:B--2---:R-:W-:Y:S05]  /*2b10*/  @P0 EXIT ;  /* 0x000000000000094d */ /* 0x004fea0003800000 */
[----:B------:R-:W-:Y:S05]  /*2b20*/  BRA `(.L_x_45) ;  /* 0xfffffffc00ec7947 */ /* 0x000fea000383ffff */
.L_x_38:
[----:B------:R-:W-:-:S09]  /*2b30*/  UISETP.NE.AND UP1, UPT, UR8, URZ, UPT ;  /* 0x000000ff0800728c */ /* 0x000fd2000bf25270 */
[----:B------:R-:W-:Y:S05]  /*2b40*/  BRA.U UP1, `(.L_x_46) ;  /* 0x0000001101387547 */ /* 0x000fea000b800000 */
[----:B------:R-:W-:Y:S01]  /*2b50*/  UMOV UR4, 0x40 ;  /* 0x0000004000047882 */ /* 0x000fe20000000000 */
[----:B------:R-:W-:Y:S01]  /*2b60*/  NOP ;  /* 0x0000000000007918 */ /* 0x000fe20000000000 */
[----:B------:R-:W-:Y:S01]  /*2b70*/  ULEA UR4, UR37, UR4, 0x18 ;  /* 0x0000000425047291 */ /* 0x000fe2000f8ec0ff */
[----:B------:R-:W-:Y:S02]  /*2b80*/  UMOV UR5, 0x400 ;  /* 0x0000040000057882 */ /* 0x000fe40000000000 */
[----:B------:R-:W-:-:S06]  /*2b90*/  ULEA UR37, UR37, UR5, 0x18 ;  /* 0x0000000525257291 */ /* 0x000fcc000f8ec0ff */
[----:B------:R-:W1:Y:S02]  /*2ba0*/  LDS.U8 R0, [UR4+0x1c] ;  /* 0x00001c04ff007984 */ /* 0x000e640008000000 */
[----:B-1----:R-:W-:-:S13]  /*2bb0*/  ISETP.NE.AND P0, PT, R0, RZ, PT ;  /* 0x000000ff0000720c */ /* 0x002fda0003f05270 */
[----:B------:R-:W-:Y:S05]  /*2bc0*/  @P0 BRA `(.L_x_47) ;  /* 0x0000000000580947 */ /* 0x000fea0003800000 */
[----:B------:R-:W-:-:S13]  /*2bd0*/  ELECT P0, URZ, PT ;  /* 0x0000000000ff782f */ /* 0x000fda0003800000 */
[----:B------:R-:W-:Y:S05]  /*2be0*/  @!P0 BRA `(.L_x_48) ;  /* 0x0000000000608947 */ /* 0x000fea0003800000 */
[----:B------:R-:W-:Y:S01]  /*2bf0*/  UMOV UR5, 0x10 ;  /* 0x0000001000057882 */ /* 0x000fe20000000000 */
[----:B------:R-:W-:Y:S01]  /*2c00*/  HFMA2 R0, -RZ, RZ, 0, 5.9604644775390625e-08 ;  /* 0x00000001ff007431 */ /* 0x000fe200000001ff */
[----:B------:R-:W-:-:S03]  /*2c10*/  MOV R2, 0xffff ;  /* 0x0000ffff00027802 */ /* 0x000fc60000000f00 */
[----:B------:R-:W-:Y:S04]  /*2c20*/  DEPBAR.LE SB1, 0x36 ;  /* 0x00009d800000791a */ /* 0x000fe80000000000 */
[----:B------:R-:W1:Y:S02]  /*2c30*/  UTCATOMSWS.FIND_AND_SET.ALIGN UP0, UR5, UR5 ;  /* 0x00000005000575e3 */ /* 0x000e640008000800 */
[----:B-1----:R-:W-:Y:S01]  /*2c40*/  MOV R3, UR5 ;  /* 0x0000000500037c02 */ /* 0x002fe20008000f00 */
[----:B------:R-:W-:Y:S06]  /*2c50*/  BRA.U UP0, `(.L_x_49) ;  /* 0x0000000100187547 */ /* 0x000fec000b800000 */
.L_x_50:
[----:B------:R-:W-:Y:S05]  /*2c60*/  NANOSLEEP 0x64 ;  /* 0x000000640000795d */ /* 0x000fea0003800000 */
[----:B------:R-:W-:-:S05]  /*2c70*/  UMOV UR5, 0x10 ;  /* 0x0000001000057882 */ /* 0x000fca0000000000 */
[----:B------:R-:W-:Y:S04]  /*2c80*/  DEPBAR.LE SB1, 0x36 ;  /* 0x00009d800000791a */ /* 0x000fe80000000000 */
[----:B------:R-:W1:Y:S02]  /*2c90*/  UTCATOMSWS.FIND_AND_SET.ALIGN UP0, UR5, UR5 ;  /* 0x00000005000575e3 */ /* 0x000e640008000800 */
[----:B-1----:R-:W-:Y:S01]  /*2ca0*/  MOV R3, UR5 ;  /* 0x0000000500037c02 */ /* 0x002fe20008000f00 */
[----:B------:R-:W-:Y:S05]  /*2cb0*/  BRA.U !UP0, `(.L_x_50) ;  /* 0xfffffffd08e87547 */ /* 0x000fea000b83ffff */
.L_x_49:
[-C--:B------:R-:W-:Y:S02]  /*2cc0*/  SHF.L.U32 R2, R2, R3.reuse, RZ ;  /* 0x0000000302027219 */ /* 0x080fe400000006ff */
[----:B------:R-:W-:Y:S01]  /*2cd0*/  SHF.L.U32 R0, R0, R3, RZ ;  /* 0x0000000300007219 */ /* 0x000fe200000006ff */
[----:B------:R-:W-:Y:S02]  /*2ce0*/  IMAD.SHL.U32 R3, R3, 0x20, RZ ;  /* 0x0000002003037824 */ /* 0x000fe400078e00ff */
[----:B------:R1:W-:Y:S04]  /*2cf0*/  ATOMS.OR RZ, [UR4+0x14], R2 ;  /* 0x00001402ffff798c */ /* 0x0003e8000b000004 */
[----:B------:R1:W-:Y:S04]  /*2d00*/  ATOMS.OR RZ, [UR4+0x18], R0 ;  /* 0x00001800ffff798c */ /* 0x0003e8000b000004 */
[----:B------:R1:W-:Y:S01]  /*2d10*/  STS [UR37+0x120], R3 ;  /* 0x00012003ff007988 */ /* 0x0003e20008000825 */
[----:B------:R-:W-:Y:S05]  /*2d20*/  BRA `(.L_x_48) ;  /* 0x0000000000107947 */ /* 0x000fea0003800000 */
.L_x_47:
[----:B------:R-:W-:Y:S02]  /*2d30*/  MOV R0, 0xffffffff ;  /* 0xffffffff00007802 */ /* 0x000fe40000000f00 */
[----:B------:R-:W-:-:S03]  /*2d40*/  MOV R2, 0x2d70 ;  /* 0x00002d7000027802 */ /* 0x000fc60000000f00 */
[----:B------:R1:W-:Y:S04]  /*2d50*/  STS [UR37+0x120], R0 ;  /* 0x00012000ff007988 */ /* 0x0003e80008000825 */
[----:B-1-3-5:R-:W-:Y:S05]  /*2d60*/  CALL.REL.NOINC `($__internal_1_$__cuda_sm10x_tcgen05_guardrail_trap_phase_invalid_during_alloc) ;  /* 0x0000006c00a47944 */ /* 0x02afea0003c00000 */
.L_x_48:
[----:B------:R-:W-:Y:S05]  /*2d70*/  WARPSYNC.ALL ;  /* 0x0000000000007948 */ /* 0x000fea0003800000 */
[----:B------:R-:W2:Y:S01]  /*2d80*/  S2UR UR5, SR_CgaCtaId ;  /* 0x00000000000579c3 */ /* 0x000ea20000008800 */
[----:B------:R-:W-:Y:S01]  /*2d90*/  UMOV UR4, 0x400 ;  /* 0x0000040000047882 */ /* 0x000fe20000000000 */
[----:B------:R-:W-:-:S06]  /*2da0*/  NOP ;  /* 0x0000000000007918 */ /* 0x000fcc0000000000 */
[----:B------:R-:W-:Y:S06]  /*2db0*/  BAR.ARV 0x6, 0xa0 ;  /* 0x0182800000007b1d */ /* 0x000fec0000002000 */
[----:B------:R-:W4:Y:S01]  /*2dc0*/  LDCU UR7, c[0x0][0x38c] ;  /* 0x00007180ff0777ac */ /* 0x000f220008000800 */
[----:B------:R-:W-:Y:S01]  /*2dd0*/  IMAD.MOV.U32 R11, RZ, RZ, 0x1 ;  /* 0x00000001ff0b7424 */ /* 0x000fe200078e00ff */
[----:B------:R-:W-:Y:S01]  /*2de0*/  CS2R R8, SRZ ;  /* 0x0000000000087805 */ /* 0x000fe2000001ff00 */
[----:B------:R-:W-:Y:S01]  /*2df0*/  IMAD.MOV.U32 R10, RZ, RZ, RZ ;  /* 0x000000ffff0a7224 */ /* 0x000fe200078e00ff */
[----:B------:R-:W3:Y:S01]  /*2e00*/  LDCU UR6, c[0x0][0x38c] ;  /* 0x00007180ff0677ac */ /* 0x000ee20008000800 */
[----:B------:R-:W-:Y:S01]  /*2e10*/  UMOV UR14, URZ ;  /* 0x000000ff000e7c82 */ /* 0x000fe20008000000 */
[----:B------:R-:W-:Y:S01]  /*2e20*/  UMOV UR13, URZ ;  /* 0x000000ff000d7c82 */ /* 0x000fe20008000000 */
[----:B--2---:R-:W-:Y:S01]  /*2e30*/  ULEA UR5, UR5, UR4, 0x18 ;  /* 0x0000000405057291 */ /* 0x004fe2000f8ec0ff */
[----:B------:R-:W-:Y:S01]  /*2e40*/  UMOV UR32, 0x0 ;  /* 0x0000000000207882 */ /* 0x000fe20000000000 */
[----:B------:R-:W-:-:S02]  /*2e50*/  UMOV UR33, 0x4418010 ;  /* 0x0441801000217882 */ /* 0x000fc40000000000 */
[----:B------:R-:W-:Y:S02]  /*2e60*/  UIADD3 UR9, UPT, UPT, UR5, 0x10800, URZ ;  /* 0x0001080005097890 */ /* 0x000fe4000fffe0ff */
[----:B------:R-:W-:Y:S02]  /*2e70*/  UIADD3 UR15, UPT, UPT, UR5, 0x8800, URZ ;  /* 0x00008800050f7890 */ /* 0x000fe4000fffe0ff */
[----:B----4-:R-:W-:Y:S01]  /*2e80*/  UIADD3 UR7, UPT, UPT, UR7, 0x7f, URZ ;  /* 0x0000007f07077890 */ /* 0x010fe2000fffe0ff */
[----:B-1----:R-:W1:Y:S01]  /*2e90*/  LDS R0, [UR5+0x120] ;  /* 0x00012005ff007984 */ /* 0x002e620008000800 */
[----:B------:R-:W-:Y:S02]  /*2ea0*/  USHF.R.U32.HI UR9, URZ, 0x4, UR9 ;  /* 0x00000004ff097899 */ /* 0x000fe40008011609 */
[----:B------:R-:W-:Y:S02]  /*2eb0*/  USHF.R.S32.HI UR4, URZ, 0x1f, UR7 ;  /* 0x0000001fff047899 */ /* 0x000fe40008011407 */
[----:B------:R-:W-:-:S02]  /*2ec0*/  USHF.R.U32.HI UR15, URZ, 0x4, UR15 ;  /* 0x00000004ff0f7899 */ /* 0x000fc4000801160f */
[----:B------:R-:W-:Y:S02]  /*2ed0*/  ULEA.HI UR4, UR4, UR7, URZ, 0x7 ;  /* 0x0000000704047291 */ /* 0x000fe4000f8f38ff */
[----:B------:R-:W-:Y:S02]  /*2ee0*/  ULOP3.LUT UR9, UR9, 0x3fff, URZ, 0xc0, !UPT ;  /* 0x00003fff09097892 */ /* 0x000fe4000f8ec0ff */
[----:B------:R-:W-:Y:S01]  /*2ef0*/  USHF.R.S32.HI UR4, URZ, 0x7, UR4 ;  /* 0x00000007ff047899 */ /* 0x000fe20008011404 */
[----:B------:R-:W-:Y:S01]  /*2f00*/  UMOV UR30, 0x0 ;  /* 0x00000000001e7882 */ /* 0x000fe20000000000 */
[----:B------:R-:W-:Y:S02]  /*2f10*/  UMOV UR31, 0x4418010 ;  /* 0x04418010001f7882 */ /* 0x000fe40000000000 */
[----:B------:R-:W-:Y:S01]  /*2f20*/  UISETP.LT.AND UP0, UPT, UR4, 0x1, UPT ;  /* 0x000000010400788c */ /* 0x000fe2000bf01270 */
[----:B------:R-:W-:Y:S01]  /*2f30*/  UMOV UR28, 0x0 ;  /* 0x00000000001c7882 */ /* 0x000fe20000000000 */
[----:B------:R-:W-:-:S02]  /*2f40*/  UMOV UR29, 0x4418010 ;  /* 0x04418010001d7882 */ /* 0x000fc40000000000 */
[----:B------:R-:W-:Y:S01]  /*2f50*/  USEL UR8, UR4, 0x1, !UP0 ;  /* 0x0000000104087887 */ /* 0x000fe2000c000000 */
[----:B------:R-:W-:Y:S01]  /*2f60*/  UMOV UR26, 0x0 ;  /* 0x00000000001a7882 */ /* 0x000fe20000000000 */
[----:B------:R-:W-:Y:S01]  /*2f70*/  UMOV UR27, 0x4418010 ;  /* 0x04418010001b7882 */ /* 0x000fe20000000000 */
[----:B------:R-:W-:Y:S01]  /*2f80*/  UMOV UR24, 0x0 ;  /* 0x0000000000187882 */ /* 0x000fe20000000000 */
[----:B------:R-:W-:Y:S01]  /*2f90*/  UMOV UR25, 0x4418010 ;  /* 0x0441801000197882 */ /* 0x000fe20000000000 */
[----:B------:R-:W-:Y:S01]  /*2fa0*/  UMOV UR22, 0x0 ;  /* 0x0000000000167882 */ /* 0x000fe20000000000 */
[----:B------:R-:W-:Y:S01]  /*2fb0*/  UMOV UR23, 0x4418010 ;  /* 0x0441801000177882 */ /* 0x000fe20000000000 */
[----:B------:R-:W-:Y:S02]  /*2fc0*/  ULOP3.LUT UR15, UR15, 0x3fff, URZ, 0xc0, !UPT ;  /* 0x00003fff0f0f7892 */ /* 0x000fe4000f8ec0ff */
[----:B------:R-:W-:Y:S02]  /*2fd0*/  ULOP3.LUT UR9, UR9, 0x4000000, URZ, 0xfc, !UPT ;  /* 0x0400000009097892 */ /* 0x000fe4000f8efcff */
[----:B------:R-:W-:-:S02]  /*2fe0*/  UIADD3 UR8, UPT, UPT, -UR8, URZ, URZ ;  /* 0x000000ff08087290 */ /* 0x000fc4000fffe1ff */
[----:B---3--:R-:W-:Y:S01]  /*2ff0*/  UISETP.GE.AND UP3, UPT, UR6, 0x1, UPT ;  /* 0x000000010600788c */ /* 0x008fe2000bf66270 */
[----:B------:R-:W-:Y:S01]  /*3000*/  UMOV UR20, 0x0 ;  /* 0x0000000000147882 */ /* 0x000fe20000000000 */
[----:B------:R-:W-:Y:S01]  /*3010*/  UMOV UR21, 0x4418010 ;  /* 0x0441801000157882 */ /* 0x000fe20000000000 */
[----:B------:R-:W-:Y:S01]  /*3020*/  UMOV UR18, 0x0 ;  /* 0x0000000000127882 */ /* 0x000fe20000000000 */
[----:B------:R-:W-:Y:S01]  /*3030*/  UMOV UR19, 0x4418010 ;  /* 0x0441801000137882 */ /* 0x000fe20000000000 */
[----:B-1----:R-:W-:-:S15]  /*3040*/  R2UR UR16, R0 ;  /* 0x00000000001072ca */ /* 0x002fde00000e0000 */
.L_x_57:
[----:B------:R-:W-:Y:S02]  /*3050*/  LEA R0, R10, UR5, 0x3 ;  /* 0x000000050a007c11 */ /* 0x000fe4000f8e18ff */
[----:B------:R-:W-:Y:S02]  /*3060*/  SHF.L.U32 R2, R9, 0x1f, RZ ;  /* 0x0000001f09027819 */ /* 0x000fe400000006ff */
[----:B------:R-:W-:Y:S01]  /*3070*/  PLOP3.LUT P0, PT, PT, PT, UP3, 0x80, 0x8 ;  /* 0x000000000008781c */ /* 0x000fe20003f0f038 */
[----:B------:R-:W-:Y:S01]  /*3080*/  VIADD R3, R0, 0x80 ;  /* 0x0000008000037836 */ /* 0x000fe20000000000 */
[----:B-1----:R-:W1:Y:S02]  /*3090*/  SYNCS.PHASECHK.TRANS64.TRYWAIT P1, [R0+URZ+0x70], R2 ;  /* 0x00007002000075a7 */ /* 0x002e6400080211ff */
[----:B-1-3--:R-:W-:Y:S09]  /*30a0*/  @!P1 BRA `(.L_x_51) ;  /* 0x0000006000d49947 */ /* 0x00aff20003800000 */
.L_x_140:
[----:B------:R-:W-:Y:S01]  /*30b0*/  LEA R4, R10, UR5, 0x4 ;  /* 0x000000050a047c11 */ /* 0x000fe2000f8e20ff */
[----:B------:R-:W-:Y:S01]  /*30c0*/  @UP3 ULEA UR7, UR13, UR5, 0x3 ;  /* 0x000000050d073291 */ /* 0x000fe2000f8e18ff */
[----:B------:R-:W-:Y:S01]  /*30d0*/  PLOP3.LUT P2, PT, PT, PT, PT, 0x80, 0x8 ;  /* 0x000000000008781c */ /* 0x000fe20003f4f070 */
[----:B------:R-:W-:Y:S01]  /*30e0*/  ULEA UR6, UR14, UR5, 0x3 ;  /* 0x000000050e067291 */ /* 0x000fe2000f8e18ff */
[----:B------:R-:W-:Y:S01]  /*30f0*/  PRMT R3, RZ, 0x654, R3 ;  /* 0x00000654ff037816 */ /* 0x000fe20000000003 */
[----:B------:R-:W-:Y:S01]  /*3100*/  ULEA.HI UR10, UR14, UR14, URZ, 0x1 ;  /* 0x0000000e0e0a7291 */ /* 0x000fe2000f8f08ff */
[----:B------:R-:W2:Y:S01]  /*3110*/  LDS.128 R4, [R4+0x100] ;  /* 0x0001000004047984 */ /* 0x000ea20000000c00 */
[----:B-1----:R-:W-:Y:S02]  /*3120*/  @P0 SHF.L.U32 R2, R8, 0x1f, RZ ;  /* 0x0000001f08020819 */ /* 0x002fe400000006ff */
[----:B------:R-:W-:Y:S01]  /*3130*/  SHF.L.U32 R0, R11, 0x1f, RZ ;  /* 0x0000001f0b007819 */ /* 0x000fe200000006ff */
[----:B------:R-:W-:Y:S01]  /*3140*/  @!PT LDS RZ, [RZ] ;  /* 0x00000000fffff984 */ /* 0x000fe20000000800 */
[----:B------:R-:W-:Y:S01]  /*3150*/  @!PT LDS RZ, [RZ] ;  /* 0x00000000fffff984 */ /* 0x000fe20000000800 */
[----:B------:R-:W-:Y:S01]  /*3160*/  @!PT LDS RZ, [RZ] ;  /* 0x00000000fffff984 */ /* 0x000fe20000000800 */
[----:B------:R-:W-:Y:S01]  /*3170*/  @!PT LDS RZ, [RZ] ;  /* 0x00000000fffff984 */ /* 0x000fe20000000800 */
[----:B------:R1:W-:Y:S06]  /*3180*/  MEMBAR.ALL.CTA ;  /* 0x0000000000007992 */ /* 0x0003ec0000008000 */
[----:B-1----:R-:W1:Y:S02]  /*3190*/  FENCE.VIEW.ASYNC.S ;  /* 0x00000000000073c6 */ /* 0x002e640000000000 */
[----:B-1----:R1:W-:Y:S01]  /*31a0*/  SYNCS.ARRIVE.TRANS64.RED.A1T0 RZ, [R3+URZ], RZ ;  /* 0x000000ff03ff79a7 */ /* 0x0023e200081004ff */
[----:B------:R1:W3:Y:S01]  /*31b0*/  @P0 SYNCS.PHASECHK.TRANS64.TRYWAIT P2, [UR7], R2 ;  /* 0x00000002ff0005a7 */ /* 0x0002e20008041107 */
[----:B------:R-:W-:-:S02]  /*31c0*/  USHF.L.U32 UR7, UR10, 0x7, URZ ;  /* 0x000000070a077899 */ /* 0x000fc400080006ff */
[----:B------:R-:W-:Y:S01]  /*31d0*/  ULOP3.LUT UR10, UR10, 0xffe, URZ, 0xc0, !UPT ;  /* 0x00000ffe0a0a7892 */ /* 0x000fe2000f8ec0ff */
[----:B--2---:R-:W-:Y:S01]  /*31e0*/  LOP3.LUT P1, RZ, R6, 0x1, RZ, 0xc0, !PT ;  /* 0x0000000106ff7812 */ /* 0x004fe2000782c0ff */
[----:B------:R-:W-:Y:S02]  /*31f0*/  ULOP3.LUT UR7, UR7, 0xffffff00, URZ, 0xc0, !UPT ;  /* 0xffffff0007077892 */ /* 0x000fe4000f8ec0ff */
[----:B------:R-:W-:Y:S02]  /*3200*/  UIADD3 UR10, UPT, UPT, -UR10, UR14, URZ ;  /* 0x0000000e0a0a7290 */ /* 0x000fe4000fffe1ff */
[----:B------:R-:W-:-:S04]  /*3210*/  UIADD3 UR7, UPT, UPT, UR16, UR7, URZ ;  /* 0x0000000710077290 */ /* 0x000fc8000fffe0ff */
[----:B------:R-:W-:Y:S01]  /*3220*/  ULEA UR7, UR10, UR7, 0x14 ;  /* 0x000000070a077291 */ /* 0x000fe2000f8ea0ff */
[----:B------:R-:W2:Y:S02]  /*3230*/  SYNCS.PHASECHK.TRANS64.TRYWAIT P0, [UR6+0xb0], R0 ;  /* 0x0000b000ff0075a7 */ /* 0x000ea40008001106 */
[----:B-123--:R-:W-:Y:S09]  /*3240*/  @!P0 BRA `(.L_x_52) ;  /* 0x0000006000808947 */ /* 0x00eff20003800000 */
.L_x_142:
[----:B------:R-:W-:Y:S01]  /*3250*/  IADD3 R10, PT, PT, R10, 0x1, RZ ;  /* 0x000000010a0a7810 */ /* 0x000fe20007ffe0ff */
[----:B------:R-:W-:Y:S06]  /*3260*/  BRA.U !UP3, `(.L_x_53) ;  /* 0x000000050b107547 */ /* 0x000fec000b800000 */
[----:B------:R-:W-:Y:S01]  /*3270*/  UPLOP3.LUT UP4, UPT, UPT, UPT, UPT, 0x40, 0x4 ;  /* 0x000000000004789c */ /* 0x000fe20003f8e870 */
[----:B------:R-:W-:Y:S01]  /*3280*/  UMOV UR12, UR8 ;  /* 0x00000008000c7c82 */ /* 0x000fe20008000000 */
[----:B------:R-:W-:Y:S01]  /*3290*/  UMOV UR11, UR4 ;  /* 0x00000004000b7c82 */ /* 0x000fe20008000000 */
[----:B------:R-:W-:-:S08]  /*32a0*/  UMOV UR17, UR13 ;  /* 0x0000000d00117c82 */ /* 0x000fd00008000000 */
.L_x_56:
[----:B------:R-:W-:Y:S02]  /*32b0*/  UIADD3 UR12, UPT, UPT, UR12, 0x1, URZ ;  /* 0x000000010c0c7890 */ /* 0x000fe4000fffe0ff */
[----:B--2---:R-:W-:Y:S02]  /*32c0*/  ULEA UR10, UR17, UR5, 0x3 ;  /* 0x00000005110a7291 */ /* 0x004fe4000f8e18ff */
[----:B------:R-:W-:Y:S01]  /*32d0*/  UISETP.NE.AND UP0, UPT, UR12, URZ, UPT ;  /* 0x000000ff0c00728c */ /* 0x000fe2000bf05270 */
[----:B---3--:R-:W-:Y:S10]  /*32e0*/  @P2 BRA `(.L_x_54) ;  /* 0x00000000000c2947 */ /* 0x008ff40003800000 */
[----:B-1----:R-:W-:Y:S04]  /*32f0*/  SHF.L.U32 R2, R8, 0x1f, RZ ;  /* 0x0000001f08027819 */ /* 0x002fe800000006ff */
[----:B------:R-:W1:Y:S02]  /*3300*/  SYNCS.PHASECHK.TRANS64.TRYWAIT P0, [UR10], R2 ;  /* 0x00000002ff0075a7 */ /* 0x000e64000800110a */
[----:B-1----:R-:W-:Y:S05]  /*3310*/  @!P0 BRA `(.L_x_55) ;  /* 0x0000006000648947 */ /* 0x002fea0003800000 */
.L_x_54:
[----:B------:R-:W-:Y:S01]  /*3320*/  UISETP.NE.AND UP1, UPT, UR11, 0x1, UPT ;  /* 0x000000010b00788c */ /* 0x000fe2000bf25270 */
[----:B------:R-:W-:Y:S01]  /*3330*/  PLOP3.LUT P2, PT, PT, PT, PT, 0x80, 0x8 ;  /* 0x000000000008781c */ /* 0x000fe20003f4f070 */
[----:B------:R-:W-:Y:S02]  /*3340*/  UIADD3 UR13, UPT, UPT, UR17, 0x1, URZ ;  /* 0x00000001110d7890 */ /* 0x000fe4000fffe0ff */
[----:B------:R-:W-:Y:S02]  /*3350*/  ULEA UR64, UR17, UR15, 0xa ;  /* 0x0000000f11407291 */ /* 0x000fe4000f8e50ff */
[----:B------:R-:W-:Y:S01]  /*3360*/  UISETP.NE.AND UP2, UPT, UR13, 0x2, UPT ;  /* 0x000000020d00788c */ /* 0x000fe2000bf45270 */
[----:B------:R-:W-:Y:S01]  /*3370*/  PLOP3.LUT P0, PT, PT, PT, UP1, 0x80, 0x8 ;  /* 0x000000000008781c */ /* 0x000fe20003f0f018 */
[----:B------:R-:W-:Y:S02]  /*3380*/  ULEA UR62, UR17, UR9, 0xc ;  /* 0x00000009113e7291 */ /* 0x000fe4000f8e60ff */
[----:B------:R-:W-:Y:S02]  /*3390*/  USEL UR35, URZ, 0x1, UP2 ;  /* 0x00000001ff237887 */ /* 0x000fe40009000000 */
[----:B------:R-:W-:Y:S02]  /*33a0*/  USEL UR13, UR13, URZ, UP2 ;  /* 0x000000ff0d0d7287 */ /* 0x000fe40009000000 */
[----:B------:R-:W-:Y:S02]  /*33b0*/  UIADD3 UR60, UPT, UPT, UR64, 0x80, URZ ;  /* 0x00000080403c7890 */ /* 0x000fe4000fffe0ff */
[----:B------:R-:W-:Y:S01]  /*33c0*/  @UP1 ULEA UR34, UR13, UR5, 0x3 ;  /* 0x000000050d221291 */ /* 0x000fe2000f8e18ff */
[----:B------:R-:W-:Y:S01]  /*33d0*/  LOP3.LUT R8, R8, UR35, RZ, 0x3c, !PT ;  /* 0x0000002308087c12 */ /* 0x000fe2000f8e3cff */
[----:B------:R-:W-:Y:S02]  /*33e0*/  UIADD3 UR58, UPT, UPT, UR62, 0x80, URZ ;  /* 0x000000803e3a7890 */ /* 0x000fe4000fffe0ff */
[----:B------:R-:W-:Y:S01]  /*33f0*/  UIADD3 UR56, UPT, UPT, UR64, 0x100, URZ ;  /* 0x0000010040387890 */ /* 0x000fe2000fffe0ff */
[----:B-1----:R-:W-:Y:S01]  /*3400*/  @P0 SHF.L.U32 R0, R8, 0x1f, RZ ;  /* 0x0000001f08000819 */ /* 0x002fe200000006ff */
[----:B------:R-:W-:Y:S02]  /*3410*/  UIADD3 UR54, UPT, UPT, UR62, 0x100, URZ ;  /* 0x000001003e367890 */ /* 0x000fe4000fffe0ff */
[----:B------:R-:W-:Y:S01]  /*3420*/  UIADD3 UR52, UPT, UPT, UR64, 0x180, URZ ;  /* 0x0000018040347890 */ /* 0x000fe2000fffe0ff */
[----:B------:R2:W3:Y:S01]  /*3430*/  @P0 SYNCS.PHASECHK.TRANS64.TRYWAIT P2, [UR34], R0 ;  /* 0x00000000ff0005a7 */ /* 0x0004e20008041122 */
[----:B------:R-:W-:Y:S02]  /*3440*/  UIADD3 UR50, UPT, UPT, UR62, 0x180, URZ ;  /* 0x000001803e327890 */ /* 0x000fe4000fffe0ff */
        /* <DEDUP_REMOVED lines=9> */
[----:B------:R-:W-:Y:S01]  /*34e0*/  UIADD3 UR11, UPT, UPT, UR11, -0x1, URZ ;  /* 0xffffffff0b0b7890 */ /* 0x000fe2000fffe0ff */
[----:B------:R-:W-:Y:S01]  /*34f0*/  UMOV UR65, 0x40004040 ;  /* 0x4000404000417882 */ /* 0x000fe20000000000 */
[----:B------:R-:W-:Y:S01]  /*3500*/  UMOV UR63, 0x40004040 ;  /* 0x40004040003f7882 */ /* 0x000fe20000000000 */
[----:B------:R-:W-:Y:S01]  /*3510*/  UMOV UR61, 0x40004040 ;  /* 0x40004040003d7882 */ /* 0x000fe20000000000 */
[----:B------:R2:W-:Y:S01]  /*3520*/  UTCHMMA gdesc[UR64], gdesc[UR62], tmem[UR7], tmem[UR32], idesc[UR33], UP4 ;  /* 0x00ff203e400075ea */ /* 0x0005e2000a000007 */
[----:B------:R-:W-:Y:S01]  /*3530*/  UPLOP3.LUT UP4, UPT, UPT, UPT, UPT, 0x80, 0x8 ;  /* 0x000000000008789c */ /* 0x000fe20003f8f070 */
[----:B------:R-:W-:Y:S01]  /*3540*/  UMOV UR59, 0x40004040 ;  /* 0x40004040003b7882 */ /* 0x000fe20000000000 */
[----:B------:R-:W-:Y:S01]  /*3550*/  UMOV UR57, 0x40004040 ;  /* 0x4000404000397882 */ /* 0x000fe20000000000 */
[----:B------:R2:W-:Y:S01]  /*3560*/  UTCHMMA gdesc[UR60], gdesc[UR58], tmem[UR7], tmem[UR30], idesc[UR31], UPT ;  /* 0x00ff1e3a3c0075ea */ /* 0x0005e2000b800007 */
        /* <DEDUP_REMOVED lines=14> */
[----:B------:R-:W-:Y:S01]  /*3650*/  UMOV UR35, 0x40004040 ;  /* 0x4000404000237882 */ /* 0x000fe20000000000 */
[----:B------:R2:W-:Y:S01]  /*3660*/  UTCHMMA gdesc[UR40], gdesc[UR38], tmem[UR7], tmem[UR20], idesc[UR21], UPT ;  /* 0x00ff1426280075ea */ /* 0x0005e2000b800007 */
[----:B------:R2:W-:Y:S01]  /*3670*/  UTCHMMA gdesc[UR36], gdesc[UR34], tmem[UR7], tmem[UR18], idesc[UR19], UPT ;  /* 0x00ff1222240075ea */ /* 0x0005e2000b800007 */
[----:B------:R2:W-:Y:S01]  /*3680*/  UTCBAR [UR10], URZ ;  /* 0x000000ff0a0073e9 */ /* 0x0005e200080000ff */
[----:B------:R-:W-:Y:S01]  /*3690*/  UMOV UR17, UR13 ;  /* 0x0000000d00117c82 */ /* 0x000fe20008000000 */
[----:B------:R-:W-:Y:S05]  /*36a0*/  BRA.U UP0, `(.L_x_56) ;  /* 0xfffffffd00007547 */ /* 0x000fea000b83ffff */
.L_x_53:
[----:B------:R-:W-:Y:S01]  /*36b0*/  UIADD3 UR14, UPT, UPT, UR14, 0x1, URZ ;  /* 0x000000010e0e7890 */ /* 0x000fe2000fffe0ff */
[C---:B------:R-:W-:Y:S01]  /*36c0*/  ISETP.NE.AND P0, PT, R10.reuse, 0x2, PT ;  /* 0x000000020a00780c */ /* 0x040fe20003f05270 */
[----:B--2---:R-:W-:Y:S02]  /*36d0*/  UIADD3 UR7, UPT, UPT, UR6, 0x90, URZ ;  /* 0x0000009006077890 */ /* 0x004fe4000fffe0ff */
[----:B------:R-:W-:Y:S01]  /*36e0*/  UISETP.NE.AND UP0, UPT, UR14, 0x4, UPT ;  /* 0x000000040e00788c */ /* 0x000fe2000bf05270 */
[----:B-1----:R-:W-:Y:S02]  /*36f0*/  SEL R0, RZ, 0x1, P0 ;  /* 0x00000001ff007807 */ /* 0x002fe40000000000 */
[----:B------:R-:W-:Y:S01]  /*3700*/  SEL R10, R10, RZ, P0 ;  /* 0x000000ff0a0a7207 */ /* 0x000fe20000000000 */
[----:B------:R-:W-:Y:S01]  /*3710*/  USEL UR6, URZ, 0x1, UP0 ;  /* 0x00000001ff067887 */ /* 0x000fe20008000000 */
[----:B------:R-:W-:Y:S01]  /*3720*/  LOP3.LUT R9, R9, R0, RZ, 0x3c, !PT ;  /* 0x0000000009097212 */ /* 0x000fe200078e3cff */
[----:B------:R-:W-:Y:S01]  /*3730*/  USEL UR14, UR14, URZ, UP0 ;  /* 0x000000ff0e0e7287 */ /* 0x000fe20008000000 */
[----:B------:R1:W-:Y:S03]  /*3740*/  UTCBAR [UR7], URZ ;  /* 0x000000ff070073e9 */ /* 0x0003e600080000ff */
[----:B------:R-:W-:Y:S01]  /*3750*/  LOP3.LUT R11, R11, UR6, RZ, 0x3c, !PT ;  /* 0x000000060b0b7c12 */ /* 0x000fe2000f8e3cff */
[----:B------:R-:W-:Y:S07]  /*3760*/  @P1 BRA `(.L_x_57) ;  /* 0xfffffff800381947 */ /* 0x000fee000383ffff */
[----:B------:R-:W2:Y:S01]  /*3770*/  S2UR UR4, SR_CgaCtaId ;  /* 0x00000000000479c3 */ /* 0x000ea20000008800 */
[----:B------:R-:W-:Y:S01]  /*3780*/  ELECT P0, URZ, PT ;  /* 0x0000000000ff782f */ /* 0x000fe20003800000 */
[----:B------:R-:W-:Y:S01]  /*3790*/  IMAD.MOV.U32 R0, RZ, RZ, 0x1 ;  /* 0x00000001ff007424 */ /* 0x000fe200078e00ff */
[----:B------:R-:W-:Y:S01]  /*37a0*/  UIADD3 UR5, UPT, UPT, UR5, 0xb0, URZ ;  /* 0x000000b005057890 */ /* 0x000fe2000fffe0ff */
[----:B------:R-:W-:Y:S01]  /*37b0*/  SHF.L.U32 R2, R11, 0x1f, RZ ;  /* 0x0000001f0b027819 */ /* 0x000fe200000006ff */
[----:B------:R-:W-:-:S03]  /*37c0*/  UMOV UR6, 0x40 ;  /* 0x0000004000067882 */ /* 0x000fc60000000000 */
[----:B------:R-:W-:Y:S01]  /*37d0*/  UVIRTCOUNT.DEALLOC.SMPOOL 0x80 ;  /* 0x000000800000784c */ /* 0x000fe20000000000 */
[----:B--2---:R-:W-:Y:S02]  /*37e0*/  ULEA UR4, UR4, UR6, 0x18 ;  /* 0x0000000604047291 */ /* 0x004fe4000f8ec0ff */
[----:B------:R-:W-:-:S07]  /*37f0*/  ULEA UR6, UR14, UR5, 0x3 ;  /* 0x000000050e067291 */ /* 0x000fce000f8e18ff */
[----:B------:R2:W-:Y:S02]  /*3800*/  @P0 STS.U8 [UR4+0x1c], R0 ;  /* 0x00001c00ff000988 */ /* 0x0005e40008000004 */
[----:B------:R-:W4:Y:S02]  /*3810*/  SYNCS.PHASECHK.TRANS64.TRYWAIT P0, [UR6], R2 ;  /* 0x00000002ff0075a7 */ /* 0x000f240008001106 */
[----:B--2-4-:R-:W-:Y:S05]  /*3820*/  @!P0 BRA `(.L_x_58) ;  /* 0x0000005c00388947 */ /* 0x014fea0003800000 */
.L_x_145:
[----:B-1----:R-:W-:-:S04]  /*3830*/  UIADD3 UR7, UPT, UPT, UR14, 0x1, URZ ;  /* 0x000000010e077890 */ /* 0x002fc8000fffe0ff */
[----:B------:R-:W-:-:S04]  /*3840*/  UISETP.NE.AND UP0, UPT, UR7, 0x4, UPT ;  /* 0x000000040700788c */ /* 0x000fc8000bf05270 */
[----:B------:R-:W-:Y:S02]  /*3850*/  USEL UR8, URZ, 0x1, UP0 ;  /* 0x00000001ff087887 */ /* 0x000fe40008000000 */
[----:B------:R-:W-:-:S04]  /*3860*/  USEL UR7, UR7, URZ, UP0 ;  /* 0x000000ff07077287 */ /* 0x000fc80008000000 */
[----:B------:R-:W-:Y:S01]  /*3870*/  ULEA UR6, UR7, UR5, 0x3 ;  /* 0x0000000507067291 */ /* 0x000fe2000f8e18ff */
[----:B--2---:R-:W-:-:S04]  /*3880*/  LOP3.LUT R2, R11, UR8, RZ, 0x3c, !PT ;  /* 0x000000080b027c12 */ /* 0x004fc8000f8e3cff */
[----:B------:R-:W-:-:S04]  /*3890*/  SHF.L.U32 R3, R2, 0x1f, RZ ;  /* 0x0000001f02037819 */ /* 0x000fc800000006ff */
[----:B------:R-:W1:Y:S02]  /*38a0*/  SYNCS.PHASECHK.TRANS64.TRYWAIT P0, [UR6], R3 ;  /* 0x00000003ff0075a7 */ /* 0x000e640008001106 */
[----:B-1----:R-:W-:Y:S05]  /*38b0*/  @!P0 BRA `(.L_x_59) ;  /* 0x0000005c002c8947 */ /* 0x002fea0003800000 */
.L_x_147:
[----:B------:R-:W-:-:S04]  /*38c0*/  UIADD3 UR7, UPT, UPT, UR7, 0x1, URZ ;  /* 0x0000000107077890 */ /* 0x000fc8000fffe0ff */
[----:B------:R-:W-:-:S04]  /*38d0*/  UISETP.NE.AND UP0, UPT, UR7, 0x4, UPT ;  /* 0x000000040700788c */ /* 0x000fc8000bf05270 */
[----:B------:R-:W-:Y:S02]  /*38e0*/  USEL UR8, URZ, 0x1, UP0 ;  /* 0x00000001ff087887 */ /* 0x000fe40008000000 */
[----:B------:R-:W-:-:S04]  /*38f0*/  USEL UR7, UR7, URZ, UP0 ;  /* 0x000000ff07077287 */ /* 0x000fc80008000000 */
[----:B------:R-:W-:Y:S01]  /*3900*/  ULEA UR6, UR7, UR5, 0x3 ;  /* 0x0000000507067291 */ /* 0x000fe2000f8e18ff */
[----:B------:R-:W-:-:S04]  /*3910*/  LOP3.LUT R2, R2, UR8, RZ, 0x3c, !PT ;  /* 0x0000000802027c12 */ /* 0x000fc8000f8e3cff */
[----:B-1----:R-:W-:-:S04]  /*3920*/  SHF.L.U32 R3, R2, 0x1f, RZ ;  /* 0x0000001f02037819 */ /* 0x002fc800000006ff */
[----:B------:R-:W1:Y:S02]  /*3930*/  SYNCS.PHASECHK.TRANS64.TRYWAIT P0, [UR6], R3 ;  /* 0x00000003ff0075a7 */ /* 0x000e640008001106 */
[----:B-1----:R-:W-:Y:S05]  /*3940*/  @!P0 BRA `(.L_x_60) ;  /* 0x0000005c00208947 */ /* 0x002fea0003800000 */
.L_x_149:
[----:B------:R-:W-:-:S04]  /*3950*/  UIADD3 UR7, UPT, UPT, UR7, 0x1, URZ ;  /* 0x0000000107077890 */ /* 0x000fc8000fffe0ff */
[----:B------:R-:W-:-:S04]  /*3960*/  UISETP.NE.AND UP0, UPT, UR7, 0x4, UPT ;  /* 0x000000040700788c */ /* 0x000fc8000bf05270 */
[----:B------:R-:W-:Y:S02]  /*3970*/  USEL UR6, URZ, 0x1, UP0 ;  /* 0x00000001ff067887 */ /* 0x000fe40008000000 */
[----:B------:R-:W-:-:S04]  /*3980*/  USEL UR7, UR7, URZ, UP0 ;  /* 0x000000ff07077287 */ /* 0x000fc80008000000 */
[----:B------:R-:W-:Y:S01]  /*3990*/  ULEA UR7, UR7, UR5, 0x3 ;  /* 0x0000000507077291 */ /* 0x000fe2000f8e18ff */
[----:B------:R-:W-:-:S04]  /*39a0*/  LOP3.LUT R2, R2, UR6, RZ, 0x3c, !PT ;  /* 0x0000000602027c12 */ /* 0x000fc8000f8e3cff */
[----:B------:R-:W-:-:S04]  /*39b0*/  SHF.L.U32 R2, R2, 0x1f, RZ ;  /* 0x0000001f02027819 */ /* 0x000fc800000006ff */
[----:B------:R-:W2:Y:S02]  /*39c0*/  SYNCS.PHASECHK.TRANS64.TRYWAIT P0, [UR7], R2 ;  /* 0x00000002ff0075a7 */ /* 0x000ea40008001107 */
[----:B--2---:R-:W-:Y:S05]  /*39d0*/  @!P0 BRA `(.L_x_61) ;  /* 0x0000005c00148947 */ /* 0x004fea0003800000 */
.L_x_151:
[----:B------:R-:W-:Y:S01]  /*39e0*/  NOP ;  /* 0x0000000000007918 */ /* 0x000fe20000000000 */
[----:B-1----:R-:W1:Y:S01]  /*39f0*/  LDS R0, [UR4+0x14] ;  /* 0x00001404ff007984 */ /* 0x002e620008000800 */
[----:B------:R-:W-:Y:S01]  /*3a00*/  ULOP3.LUT UR6, UR16, 0xffff, URZ, 0xc0, !UPT ;  /* 0x0000ffff10067892 */ /* 0x000fe2000f8ec0ff */
[----:B------:R-:W-:Y:S01]  /*3a10*/  UMOV UR8, 0xffff ;  /* 0x0000ffff00087882 */ /* 0x000fe20000000000 */
[----:B------:R-:W-:Y:S02]  /*3a20*/  UMOV UR5, 0x1 ;  /* 0x0000000100057882 */ /* 0x000fe40000000000 */
[----:B------:R-:W-:-:S04]  /*3a30*/  USHF.R.U32.HI UR6, URZ, 0x5, UR6 ;  /* 0x00000005ff067899 */ /* 0x000fc80008011606 */
[----:B------:R-:W-:Y:S02]  /*3a40*/  USHF.L.U32 UR8, UR8, UR6, URZ ;  /* 0x0000000608087299 */ /* 0x000fe400080006ff */
[----:B------:R-:W-:-:S04]  /*3a50*/  USHF.L.U32 UR5, UR5, UR6, URZ ;  /* 0x0000000605057299 */ /* 0x000fc800080006ff */
[----:B-1----:R-:W-:-:S04]  /*3a60*/  LOP3.LUT R0, R0, UR8, RZ, 0xc0, !PT ;  /* 0x0000000800007c12 */ /* 0x002fc8000f8ec0ff */
[----:B------:R-:W-:-:S13]  /*3a70*/  ISETP.NE.AND P0, PT, R0, UR8, PT ;  /* 0x0000000800007c0c */ /* 0x000fda000bf05270 */
[----:B------:R-:W-:Y:S05]  /*3a80*/  @P0 BRA `(.L_x_62) ;  /* 0x0000000000580947 */ /* 0x000fea0003800000 */
[----:B------:R-:W1:Y:S02]  /*3a90*/  LDS R0, [UR4+0x18] ;  /* 0x00001804ff007984 */ /* 0x000e640008000800 */
[----:B-1----:R-:W-:-:S04]  /*3aa0*/  LOP3.LUT R0, R0, UR5, RZ, 0xc0, !PT ;  /* 0x0000000500007c12 */ /* 0x002fc8000f8ec0ff */
[----:B------:R-:W-:-:S13]  /*3ab0*/  ISETP.NE.AND P0, PT, R0, UR5, PT ;  /* 0x0000000500007c0c */ /* 0x000fda000bf05270 */
[----:B------:R-:W-:Y:S05]  /*3ac0*/  @P0 BRA `(.L_x_63) ;  /* 0x00000000003c0947 */ /* 0x000fea0003800000 */
[----:B------:R-:W1:Y:S01]  /*3ad0*/  S2R R2, SR_LANEID ;  /* 0x0000000000027919 */ /* 0x000e620000000000 */
[----:B------:R-:W-:Y:S01]  /*3ae0*/  ULOP3.LUT UR8, URZ, UR8, URZ, 0x33, !UPT ;  /* 0x00000008ff087292 */ /* 0x000fe2000f8e33ff */
[----:B------:R-:W-:Y:S02]  /*3af0*/  VOTEU.ANY UR7, UPT, PT ;  /* 0x0000000000077886 */ /* 0x000fe400038e0100 */
[----:B------:R-:W-:-:S03]  /*3b00*/  UFLO.U32 UR7, UR7 ;  /* 0x00000007000772bd */ /* 0x000fc600080e0000 */
[----:B------:R-:W-:-:S04]  /*3b10*/  IMAD.U32 R0, RZ, RZ, UR8 ;  /* 0x00000008ff007e24 */ /* 0x000fc8000f8e00ff */
[----:B------:R2:W4:Y:S02]  /*3b20*/  REDUX UR6, R0 ;  /* 0x00000000000673c4 */ /* 0x0005240000000000 */
[----:B------:R1:W-:Y:S02]  /*3b30*/  UTCATOMSWS.AND URZ, UR8 ;  /* 0x0000000800ff79e3 */ /* 0x0003e40008000000 */
[----:B-1----:R-:W-:Y:S02]  /*3b40*/  ISETP.EQ.U32.AND P0, PT, R2, UR7, PT ;  /* 0x0000000702007c0c */ /* 0x002fe4000bf02070 */
[----:B--2---:R-:W-:Y:S02]  /*3b50*/  LOP3.LUT R0, RZ, UR5, RZ, 0x33, !PT ;  /* 0x00000005ff007c12 */ /* 0x004fe4000f8e33ff */
[----:B----4-:R-:W-:Y:S02]  /*3b60*/  MOV R2, UR6 ;  /* 0x0000000600027c02 */ /* 0x010fe40008000f00 */
[----:B------:R-:W1:Y:S07]  /*3b70*/  REDUX UR5, R0 ;  /* 0x00000000000573c4 */ /* 0x000e6e0000000000 */
[----:B------:R2:W-:Y:S01]  /*3b80*/  @P0 ATOMS.AND RZ, [UR4+0x14], R2 ;  /* 0x00001402ffff098c */ /* 0x0005e2000a800004 */
[----:B-1----:R-:W-:-:S05]  /*3b90*/  IMAD.U32 R0, RZ, RZ, UR5 ;  /* 0x00000005ff007e24 */ /* 0x002fca000f8e00ff */
[----:B------:R2:W-:Y:S01]  /*3ba0*/  @P0 ATOMS.AND RZ, [UR4+0x18], R0 ;  /* 0x00001800ffff098c */ /* 0x0005e2000a800004 */
[----:B------:R-:W-:Y:S05]  /*3bb0*/  BRA `(.L_x_64) ;  /* 0x0000000000147947 */ /* 0x000fea0003800000 */
.L_x_63:
[----:B------:R-:W-:Y:S02]  /*3bc0*/  MOV R2, 0x3be0 ;  /* 0x00003be000027802 */ /* 0x000fe40000000f00 */
[----:B---3-5:R-:W-:Y:S05]  /*3bd0*/  CALL.REL.NOINC `($__internal_0_$__cuda_sm10x_tcgen05_guardrail_trap_col_being_dealloced_not_returned_by_alloc) ;  /* 0x0000005c00fc7944 */ /* 0x028fea0003c00000 */
[----:B------:R-:W-:Y:S05]  /*3be0*/  BRA `(.L_x_64) ;  /* 0x0000000000087947 */ /* 0x000fea0003800000 */
.L_x_62:
[----:B------:R-:W-:Y:S02]  /*3bf0*/  MOV R2, 0x3c10 ;  /* 0x00003c1000027802 */ /* 0x000fe40000000f00 */
[----:B---3-5:R-:W-:Y:S05]  /*3c00*/  CALL.REL.NOINC `($__internal_2_$__cuda_sm10x_tcgen05_guardrail_trap_unallocated_columns_being_dealloced) ;  /* 0x0000006000087944 */ /* 0x028fea0003c00000 */
.L_x_64:
[----:B------:R-:W-:Y:S01]  /*3c10*/  NOP ;  /* 0x0000000000007918 */ /* 0x000fe20000000000 */
[----:B------:R-:W-:Y:S05]  /*3c20*/  EXIT ;  /* 0x000000000000794d */ /* 0x000fea0003800000 */
.L_x_46:
[----:B------:R-:W-:-:S09]  /*3c30*/  UISETP.NE.OR UP2, UPT, UR8, 0x3, !UP2 ;  /* 0x000000030800788c */ /* 0x000fd2000d745670 */
[----:B------:R-:W-:Y:S05]  /*3c40*/  BRA.U UP2, `(.L_x_65) ;  /* 0x00000011020c7547 */ /* 0x000fea000b800000 */
[----:B------:R-:W1:Y:S01]  /*3c50*/  LDC R0, c[0x0][0xb30] ;  /* 0x0002cc00ff007b82 */ /* 0x000e620000000800 */
[----:B------:R-:W2:Y:S01]  /*3c60*/  LDCU.64 UR8, c[0x0][0x888] ;  /* 0x00011100ff0877ac */ /* 0x000ea20008000a00 */
[----:B------:R-:W-:Y:S02]  /*3c70*/  HFMA2 R27, -RZ, RZ, 0, 0 ;  /* 0x00000000ff1b7431 */ /* 0x000fe400000001ff */
[----:B------:R-:W-:Y:S01]  /*3c80*/  IMAD.MOV.U32 R29, RZ, RZ, 0x1 ;  /* 0x00000001ff1d7424 */ /* 0x000fe200078e00ff */
[----:B------:R-:W-:Y:S01]  /*3c90*/  MOV R25, 0x2000 ;  /* 0x0000200000197802 */ /* 0x000fe20000000f00 */
[----:B------:R-:W4:Y:S01]  /*3ca0*/  LDCU.64 UR4, c[0x0][0x890] ;  /* 0x00011200ff0477ac */ /* 0x000f220008000a00 */
[----:B------:R-:W-:Y:S01]  /*3cb0*/  IMAD.MOV.U32 R28, RZ, RZ, RZ ;  /* 0x000000ffff1c7224 */ /* 0x000fe200078e00ff */
[----:B------:R-:W3:Y:S01]  /*3cc0*/  LDC R24, c[0x0][0x370] ;  /* 0x0000dc00ff187b82 */ /* 0x000ee20000000800 */
[----:B------:R-:W-:Y:S01]  /*3cd0*/  UMOV UR7, 0x400 ;  /* 0x0000040000077882 */ /* 0x000fe20000000000 */
[----:B------:R-:W-:-:S02]  /*3ce0*/  UPLOP3.LUT UP1, UPT, UPT, UPT, UPT, 0x40, 0x4 ;  /* 0x000000000004789c */ /* 0x000fc40003f2e870 */
[----:B------:R-:W-:-:S04]  /*3cf0*/  ULEA UR7, UR37, UR7, 0x18 ;  /* 0x0000000725077291 */ /* 0x000fc8000f8ec0ff */
[----:B------:R-:W3:Y:S01]  /*3d00*/  LDC R3, c[0x0][0xb0c] ;  /* 0x0002c300ff037b82 */ /* 0x000ee20000000800 */
[----:B------:R-:W-:Y:S02]  /*3d10*/  UIADD3 UR13, UPT, UPT, UR7, 0x38, URZ ;  /* 0x00000038070d7890 */ /* 0x000fe4000fffe0ff */
[----:B--2---:R-:W-:Y:S02]  /*3d20*/  UISETP.NE.U32.AND UP2, UPT, UR8, URZ, UPT ;  /* 0x000000ff0800728c */ /* 0x004fe4000bf45070 */
[----:B------:R-:W-:Y:S02]  /*3d30*/  UIADD3 UR33, UPT, UPT, UR7, 0x20, URZ ;  /* 0x0000002007217890 */ /* 0x000fe4000fffe0ff */
[----:B----4-:R-:W-:Y:S01]  /*3d40*/  UISETP.NE.U32.AND UP3, UPT, UR4, URZ, UPT ;  /* 0x000000ff0400728c */ /* 0x010fe2000bf65070 */
[----:B------:R-:W2:Y:S01]  /*3d50*/  LDC R18, c[0x0][0xb20] ;  /* 0x0002c800ff127b82 */ /* 0x000ea20000000800 */
[----:B-1----:R-:W-:Y:S01]  /*3d60*/  ISETP.NE.AND P1, PT, R0, 0x1, PT ;  /* 0x000000010000780c */ /* 0x002fe20003f25270 */
[----:B------:R-:W-:-:S02]  /*3d70*/  UISETP.NE.AND.EX UP2, UPT, UR9, URZ, UPT, UP2 ;  /* 0x000000ff0900728c */ /* 0x000fc4000bf45320 */
[----:B------:R-:W-:Y:S02]  /*3d80*/  UIADD3 UR25, UPT, UPT, UR7, 0x28, URZ ;  /* 0x0000002807197890 */ /* 0x000fe4000fffe0ff */
[----:B------:R-:W-:Y:S02]  /*3d90*/  UIADD3 UR17, UPT, UPT, UR7, 0x30, URZ ;  /* 0x0000003007117890 */ /* 0x000fe4000fffe0ff */
[----:B------:R-:W1:Y:S01]  /*3da0*/  LDC.64 R30, c[0x0][0x348] ;  /* 0x0000d200ff1e7b82 */ /* 0x000e620000000a00 */
[----:B------:R-:W-:Y:S02]  /*3db0*/  UPRMT UR13, UR37, 0x654, UR13 ;  /* 0x00000654250d7896 */ /* 0x000fe4000800000d */
[----:B------:R-:W-:-:S05]  /*3dc0*/  UISETP.NE.AND.EX UP3, UPT, UR5, URZ, UPT, UP3 ;  /* 0x000000ff0500728c */ /* 0x000fca000bf65330 */
[----:B------:R-:W4:Y:S08]  /*3dd0*/  LDC.64 R16, c[0x0][0xb10] ;  /* 0x0002c400ff107b82 */ /* 0x000f300000000a00 */
[----:B------:R-:W1:Y:S08]  /*3de0*/  LDC.64 R6, c[0x0][0xb18] ;  /* 0x0002c600ff067b82 */ /* 0x000e700000000a00 */
[----:B------:R-:W1:Y:S08]  /*3df0*/  LDC.64 R4, c[0x0][0xb28] ;  /* 0x0002ca00ff047b82 */ /* 0x000e700000000a00 */
[----:B--23--:R-:W1:Y:S02]  /*3e00*/  LDC R19, c[0x0][0x374] ;  /* 0x0000dd00ff137b82 */ /* 0x00ce640000000800 */
.L_x_76:
[C---:B------:R-:W-:Y:S02]  /*3e10*/  LEA R0, R28.reuse, UR7, 0x3 ;  /* 0x000000071c007c11 */ /* 0x040fe4000f8e18ff */
[----:B------:R-:W-:Y:S02]  /*3e20*/  SHF.L.U32 R2, R27, 0x1f, RZ ;  /* 0x0000001f1b027819 */ /* 0x000fe400000006ff */
[----:B------:R-:W-:Y:S02]  /*3e30*/  LEA R20, R28, UR7, 0x4 ;  /* 0x000000071c147c11 */ /* 0x000fe4000f8e20ff */
[----:B--2---:R-:W2:Y:S02]  /*3e40*/  SYNCS.PHASECHK.TRANS64.TRYWAIT P0, [R0+URZ+0x70], R2 ;  /* 0x00007002000075a7 */ /* 0x004ea400080011ff */
[----:B--2---:R-:W-:Y:S05]  /*3e50*/  @!P0 BRA `(.L_x_66) ;  /* 0x00000058000c8947 */ /* 0x004fea0003800000 */
.L_x_152:
[----:B------:R-:W-:Y:S01]  /*3e60*/  ISETP.GE.AND P0, PT, R40, 0x1, PT ;  /* 0x000000012800780c */ /* 0x000fe20003f06270 */
[----:B------:R-:W3:Y:S01]  /*3e70*/  LDS.128 R20, [R20+0x100] ;  /* 0x0001000014147984 */ /* 0x000ee20000000c00 */
[----:B--2---:R-:W-:Y:S01]  /*3e80*/  VIADD R0, R0, 0x80 ;  /* 0x0000008000007836 */ /* 0x004fe20000000000 */
[----:B------:R-:W-:Y:S01]  /*3e90*/  @!PT LDS RZ, [RZ] ;  /* 0x00000000fffff984 */ /* 0x000fe20000000800 */
[----:B------:R-:W-:Y:S01]  /*3ea0*/  @!PT LDS RZ, [RZ] ;  /* 0x00000000fffff984 */ /* 0x000fe20000000800 */
[----:B------:R-:W-:Y:S01]  /*3eb0*/  @!PT LDS RZ, [RZ] ;  /* 0x00000000fffff984 */ /* 0x000fe20000000800 */
[----:B------:R-:W-:Y:S01]  /*3ec0*/  @!PT LDS RZ, [RZ] ;  /* 0x00000000fffff984 */ /* 0x000fe20000000800 */
[----:B------:R2:W-:Y:S06]  /*3ed0*/  MEMBAR.ALL.CTA ;  /* 0x0000000000007992 */ /* 0x0005ec0000008000 */
[----:B--2---:R-:W2:Y:S01]  /*3ee0*/  FENCE.VIEW.ASYNC.S ;  /* 0x00000000000073c6 */ /* 0x004ea20000000000 */
[----:B------:R-:W-:Y:S04]  /*3ef0*/  PRMT R0, RZ, 0x654, R0 ;  /* 0x00000654ff007816 */ /* 0x000fe80000000000 */
[----:B--2---:R2:W-:Y:S01]  /*3f00*/  SYNCS.ARRIVE.TRANS64.RED.A1T0 RZ, [R0+URZ], RZ ;  /* 0x000000ff00ff79a7 */ /* 0x0045e200081004ff */
[----:B---3--:R-:W-:Y:S11]  /*3f10*/  LOP3.LUT P3, RZ, R22, 0x1, RZ, 0xc0, !PT ;  /* 0x0000000116ff7812 */ /* 0x008ff6000786c0ff */
[----:B------:R-:W-:Y:S02]  /*3f20*/  @!UPT UIADD3 URZ, UPT, UPT, URZ, URZ, URZ ;  /* 0x000000fffffff290 */ /* 0x000fe4000fffe0ff */
[----:B------:R-:W-:Y:S02]  /*3f30*/  @P3 MOV R11, R20 ;  /* 0x00000014000b3202 */ /* 0x000fe40000000f00 */
[----:B------:R-:W-:Y:S01]  /*3f40*/  @P3 LOP3.LUT R10, R21, 0xffff, RZ, 0xc0, !PT ;  /* 0x0000ffff150a3812 */ /* 0x000fe200078ec0ff */
[----:B--2---:R-:W-:Y:S06]  /*3f50*/  @!P0 BRA `(.L_x_67) ;  /* 0x0000000000a48947 */ /* 0x004fec0003800000 */
[-C--:B-1----:R-:W-:Y:S01]  /*3f60*/  IMAD.HI.U32 R0, R19, R7.reuse, RZ ;  /* 0x0000000713007227 */ /* 0x082fe200078e00ff */
[----:B------:R-:W-:Y:S02]  /*3f70*/  ISETP.NE.AND P0, PT, R6, 0x1, PT ;  /* 0x000000010600780c */ /* 0x000fe40003f05270 */
[----:B------:R-:W-:Y:S01]  /*3f80*/  ISETP.NE.AND P2, PT, R40, 0x1, PT ;  /* 0x000000012800780c */ /* 0x000fe20003f45270 */
[----:B----4-:R-:W-:Y:S01]  /*3f90*/  IMAD.HI.U32 R9, R24, R16, RZ ;  /* 0x0000001018097227 */ /* 0x010fe200078e00ff */
[----:B------:R-:W-:Y:S02]  /*3fa0*/  SHF.R.U32.HI R0, RZ, R18, R0 ;  /* 0x00000012ff007219 */ /* 0x000fe40000011600 */
[----:B------:R-:W-:Y:S01]  /*3fb0*/  ISETP.NE.AND P4, PT, R3, 0x1, PT ;  /* 0x000000010300780c */ /* 0x000fe20003f85270 */
[----:B------:R-:W-:Y:S01]  /*3fc0*/  IMAD.HI.U32 R13, R10, R7, RZ ;  /* 0x000000070a0d7227 */ /* 0x000fe200078e00ff */
[----:B------:R-:W-:Y:S02]  /*3fd0*/  SHF.R.U32.HI R9, RZ, R17, R9 ;  /* 0x00000011ff097219 */ /* 0x000fe40000011609 */
[----:B------:R-:W-:Y:S01]  /*3fe0*/  SEL R0, R19, R0, !P0 ;  /* 0x0000000013007207 */ /* 0x000fe20004000000 */
[----:B------:R-:W-:Y:S01]  /*3ff0*/  IMAD.HI.U32 R12, R11, R16, RZ ;  /* 0x000000100b0c7227 */ /* 0x000fe200078e00ff */
[----:B------:R-:W-:Y:S03]  /*4000*/  SEL R9, R24, R9, !P4 ;  /* 0x0000000918097207 */ /* 0x000fe60006000000 */
[-C--:B------:R-:W-:Y:S01]  /*4010*/  IMAD.HI.U32 R8, R0, R4.reuse, RZ ;  /* 0x0000000400087227 */ /* 0x080fe200078e00ff */
[----:B------:R-:W-:Y:S03]  /*4020*/  SHF.R.U32.HI R12, RZ, R17, R12 ;  /* 0x00000011ff0c7219 */ /* 0x000fe6000001160c */
[----:B------:R-:W-:Y:S01]  /*4030*/  IMAD.HI.U32 R2, R9, R4, RZ ;  /* 0x0000000409027227 */ /* 0x000fe200078e00ff */
[-C--:B------:R-:W-:Y:S02]  /*4040*/  @P2 SHF.R.U32.HI R0, RZ, R5.reuse, R8 ;  /* 0x00000005ff002219 */ /* 0x080fe40000011608 */
[----:B------:R-:W-:Y:S02]  /*4050*/  SHF.R.U32.HI R8, RZ, R18, R13 ;  /* 0x00000012ff087219 */ /* 0x000fe4000001160d */
[----:B------:R-:W-:Y:S01]  /*4060*/  @P2 SHF.R.U32.HI R9, RZ, R5, R2 ;  /* 0x00000005ff092219 */ /* 0x000fe20000011602 */
[----:B------:R-:W-:Y:S01]  /*4070*/  IMAD R0, R40, R0, RZ ;  /* 0x0000000028007224 */ /* 0x000fe200078e02ff */
[----:B------:R-:W-:Y:S02]  /*4080*/  SEL R8, R10, R8, !P0 ;  /* 0x000000080a087207 */ /* 0x000fe40004000000 */
[----:B------:R-:W-:Y:S01]  /*4090*/  SEL R2, R11, R12, !P4 ;  /* 0x0000000c0b027207 */ /* 0x000fe20006000000 */
[----:B------:R-:W-:Y:S01]  /*40a0*/  IMAD R12, R40, R9, RZ ;  /* 0x00000009280c7224 */ /* 0x000fe200078e02ff */
[C---:B------:R-:W-:Y:S01]  /*40b0*/  ISETP.GE.AND P0, PT, R8.reuse, R0, PT ;  /* 0x000000000800720c */ /* 0x040fe20003f06270 */
[----:B------:R-:W-:Y:S03]  /*40c0*/  IMAD.HI.U32 R0, R8, R4, RZ ;  /* 0x0000000408007227 */ /* 0x000fe600078e00ff */
[----:B------:R-:W-:Y:S02]  /*40d0*/  ISETP.GE.OR P0, PT, R2, R12, P0 ;  /* 0x0000000c0200720c */ /* 0x000fe40000706670 */
[-C--:B------:R-:W-:Y:S04]  /*40e0*/  SHF.R.U32.HI R0, RZ, R5.reuse, R0 ;  /* 0x00000005ff007219 */ /* 0x080fe80000011600 */
[----:B------:R-:W-:Y:S05]  /*40f0*/  SEL R13, R8, R0, !P2 ;  /* 0x00000000080d7207 */ /* 0x000fea0005000000 */
[----:B------:R-:W-:Y:S02]  /*4100*/  IMAD.MOV R12, RZ, RZ, -R13 ;  /* 0x000000ffff0c7224 */ /* 0x000fe400078e0a0d */
[----:B------:R-:W-:Y:S04]  /*4110*/  @!P0 IMAD.HI.U32 R0, R2, R4, RZ ;  /* 0x0000000402008227 */ /* 0x000fe800078e00ff */
[----:B------:R-:W-:Y:S01]  /*4120*/  IMAD R12, R40, R12, R8 ;  /* 0x0000000c280c7224 */ /* 0x000fe200078e0208 */
[----:B------:R-:W-:Y:S04]  /*4130*/  @!P0 SHF.R.U32.HI R0, RZ, R5, R0 ;  /* 0x00000005ff008219 */ /* 0x000fe80000011600 */
[----:B------:R-:W-:Y:S04]  /*4140*/  @!P0 SEL R0, R2, R0, !P2 ;  /* 0x0000000002008207 */ /* 0x000fe80005000000 */
[----:B------:R-:W-:Y:S01]  /*4150*/  @!P0 IADD3 R13, PT, PT, R13, -R0, RZ ;  /* 0x800000000d0d8210 */ /* 0x000fe20007ffe0ff */
[----:B------:R-:W-:Y:S01]  /*4160*/  @!P0 IMAD R0, R9, R12, R0 ;  /* 0x0000000c09008224 */ /* 0x000fe200078e0200 */
[----:B------:R-:W-:Y:S01]  /*4170*/  IADD3 R9, PT, PT, -R8, RZ, RZ ;  /* 0x000000ff08097210 */ /* 0x000fe20007ffe1ff */
[--C-:B------:R-:W-:Y:S02]  /*4180*/  IMAD.MOV R12, RZ, RZ, -R2.reuse ;  /* 0x000000ffff0c7224 */ /* 0x100fe400078e0a02 */
[----:B------:R-:W-:Y:S02]  /*4190*/  @!P0 IMAD R8, R13, R40, R2 ;  /* 0x000000280d088224 */ /* 0x000fe400078e0202 */
[----:B------:R-:W-:Y:S02]  /*41a0*/  @!P0 IMAD.MOV.U32 R2, RZ, RZ, R0 ;  /* 0x000000ffff028224 */ /* 0x000fe400078e0000 */
[----:B------:R-:W-:Y:S02]  /*41b0*/  IMAD R11, R3, R12, R11 ;  /* 0x0000000c030b7224 */ /* 0x000fe400078e020b */
[----:B------:R-:W-:Y:S02]  /*41c0*/  IMAD R10, R6, R9, R10 ;  /* 0x00000009060a7224 */ /* 0x000fe400078e020a */
[----:B------:R-:W-:Y:S02]  /*41d0*/  IMAD R11, R2, R3, R11 ;  /* 0x00000003020b7224 */ /* 0x000fe400078e020b */
[----:B------:R-:W-:Y:S02]  /*41e0*/  IMAD R10, R8, R6, R10 ;  /* 0x00000006080a7224 */ /* 0x000fe400078e020a */
.L_x_67:
[----:B------:R-:W-:Y:S05]  /*41f0*/  BRA.U UP1, `(.L_x_68) ;  /* 0x0000000101107547 */ /* 0x000fea000b800000 */
[----:B------:R-:W-:Y:S04]  /*4200*/  MOV R2, UR6 ;  /* 0x0000000600027c02 */ /* 0x000fe80008000f00 */
[----:B------:R-:W-:Y:S04]  /*4210*/  SHF.L.U32 R2, R2, 0x1f, RZ ;  /* 0x0000001f02027819 */ /* 0x000fe800000006ff */
[----:B------:R-:W2:Y:S02]  /*4220*/  SYNCS.PHASECHK.TRANS64.TRYWAIT P0, [UR7+0x68], R2 ;  /* 0x00006802ff0075a7 */ /* 0x000ea40008001107 */
[----:B--2---:R-:W-:Y:S05]  /*4230*/  @!P0 BRA `(.L_x_69) ;  /* 0x0000005400288947 */ /* 0x004fea0003800000 */
.L_x_68:
[----:B------:R-:W-:Y:S02]  /*4240*/  R2UR UR35, R15 ;  /* 0x000000000f2372ca */ /* 0x000fe400000e0000 */
[----:B------:R-:W-:Y:S02]  /*4250*/  R2UR UR34, R14 ;  /* 0x000000000e2272ca */ /* 0x000fe400000e0000 */
[----:B------:R-:W-:Y:S02]  /*4260*/  ISETP.NE.U32.AND P2, PT, RZ, UR4, PT ;  /* 0x00000004ff007c0c */ /* 0x000fe4000bf45070 */
[----:B------:R-:W-:Y:S02]  /*4270*/  SHF.L.U32 R14, R29, 0x1f, RZ ;  /* 0x0000001f1d0e7819 */ /* 0x000fe400000006ff */
[----:B------:R-:W-:Y:S05]  /*4280*/  ISETP.NE.AND.EX P2, PT, RZ, UR5, PT, P2 ;  /* 0x00000005ff007c0c */ /* 0x000fea000bf45320 */
[----:B------:R-:W-:Y:S02]  /*4290*/  USHF.L.U32 UR35, UR35, 0x6, URZ ;  /* 0x0000000623237899 */ /* 0x000fe400080006ff */
[----:B------:R-:W-:Y:S01]  /*42a0*/  USHF.L.U32 UR34, UR34, 0x8, URZ ;  /* 0x0000000822227899 */ /* 0x000fe200080006ff */
[----:B------:R-:W-:Y:S11]  /*42b0*/  BRA.U !UP3, `(.L_x_70) ;  /* 0x000000010b347547 */ /* 0x000ff6000b800000 */
[----:B------:R-:W-:Y:S01]  /*42c0*/  UPLOP3.LUT UP0, UPT, UPT, UPT, UP2, 0x80, 0x8 ;  /* 0x000000000008789c */ /* 0x000fe20003f0f020 */
[----:B--2---:R-:W-:Y:S02]  /*42d0*/  HFMA2 R0, -RZ, RZ, 0, 5.9604644775390625e-08 ;  /* 0x00000001ff007431 */ /* 0x004fe400000001ff */
[----:B------:R-:W-:Y:S03]  /*42e0*/  IMAD.MOV.U32 R88, RZ, RZ, 0x1 ;  /* 0x00000001ff587424 */ /* 0x000fe600078e00ff */
[----:B------:R-:W-:Y:S05]  /*42f0*/  PLOP3.LUT P0, PT, PT, PT, UP0, 0x80, 0x8 ;  /* 0x000000000008781c */ /* 0x000fea0003f0f008 */
[----:B------:R-:W2:Y:S01]  /*4300*/  @UP0 LDCU.64 UR10, c[0x0][0x888] ;  /* 0x00011100ff0a07ac */ /* 0x000ea20008000a00 */
[----:B------:R-:W-:Y:S07]  /*4310*/  @UP0 UIMAD UR8, UR44, UR4, URZ ;  /* 0x000000042c0802a4 */ /* 0x000fee000f8e02ff */
[----:B------:R-:W-:Y:S01]  /*4320*/  @!P0 PRMT R88, R0, 0x7610, R88 ;  /* 0x0000761000588816 */ /* 0x000fe20000000058 */
[----:B--2---:R-:W-:Y:S03]  /*4330*/  @UP0 UIMAD.WIDE UR10, UR8, 0x4, UR10 ;  /* 0x00000004080a08a5 */ /* 0x004fe6000f8e020a */
[----:B------:R-:W2:Y:S03]  /*4340*/  @!UP0 LDCU UR8, c[0x0][0x880] ;  /* 0x00011000ff0887ac */ /* 0x000ea60008000800 */
[----:B------:R-:W-:Y:S01]  /*4350*/  IMAD.U32 R8, RZ, RZ, UR10 ;  /* 0x0000000aff087e24 */ /* 0x000fe2000f8e00ff */
[----:B------:R-:W-:Y:S05]  /*4360*/  MOV R9, UR11 ;  /* 0x0000000b00097c02 */ /* 0x000fea0008000f00 */
[----:B-----5:R3:W5:Y:S02]  /*4370*/  @P0 LDG.E R49, desc[UR48][R8.64] ;  /* 0x0000003008310981 */ /* 0x020764000c1e1900 */
[----:B--23--:R-:W-:Y:S07]  /*4380*/  @!P0 IMAD.U32 R49, RZ, RZ, UR8 ;  /* 0x00000008ff318e24 */ /* 0x00cfee000f8e00ff */
.L_x_70:
[----:B-----5:R-:W-:Y:S01]  /*4390*/  @!P2 FSETP.EQ.AND P0, PT, R49, RZ, PT ;  /* 0x000000ff3100a20b */ /* 0x020fe20003f02000 */
[----:B------:R-:W-:Y:S01]  /*43a0*/  @!UPT UIADD3 URZ, UPT, UPT, URZ, URZ, URZ ;  /* 0x000000fffffff290 */ /* 0x000fe2000fffe0ff */
[----:B------:R-:W-:Y:S11]  /*43b0*/  @!P2 BRA `(.L_x_71) ;  /* 0x000000000014a947 */ /* 0x000ff60003800000 */
[----:B------:R-:W-:Y:S02]  /*43c0*/  LOP3.LUT P2, RZ, R88, 0xff, RZ, 0xc0, !PT ;  /* 0x000000ff58ff7812 */ /* 0x000fe4000784c0ff */
[----:B------:R-:W-:Y:S04]  /*43d0*/  PLOP3.LUT P0, PT, PT, PT, UP0, 0x80, 0x8 ;  /* 0x000000000008781c */ /* 0x000fe80003f0f008 */
[----:B------:R-:W-:Y:S07]  /*43e0*/  PLOP3.LUT P0, PT, P0, PT, PT, 0x8, 0x80 ;  /* 0x000000000080781c */ /* 0x000fee000070e170 */
[----:B------:R-:W-:Y:S11]  /*43f0*/  @P2 FSETP.EQ.AND P0, PT, R49, RZ, PT ;  /* 0x000000ff3100220b */ /* 0x000ff60003f02000 */
[----:B------:R-:W-:Y:S02]  /*4400*/  @!UPT UIADD3 URZ, UPT, UPT, URZ, URZ, URZ ;  /* 0x000000fffffff290 */ /* 0x000fe4000fffe0ff */
.L_x_71:
[----:B------:R-:W3:Y:S01]  /*4410*/  SYNCS.PHASECHK.TRANS64.TRYWAIT P2, [UR7+0x40], R14 ;  /* 0x0000400eff0075a7 */ /* 0x000ee20008041107 */
[----:B------:R-:W-:Y:S04]  /*4420*/  ELECT P4, URZ, PT ;  /* 0x0000000000ff782f */ /* 0x000fe80003880000 */
[----:B------:R-:W-:Y:S11]  /*4430*/  PLOP3.LUT P4, PT, P0, P4, PT, 0xf2, 0x2f ;  /* 0x00000000002f781c */ /* 0x000ff60000789e72 */
[----:B------:R-:W-:Y:S02]  /*4440*/  @!UPT UIADD3 URZ, UPT, UPT, URZ, URZ, URZ ;  /* 0x000000fffffff290 */ /* 0x000fe4000fffe0ff */
[----:B-1----:R-:W-:Y:S05]  /*4450*/  @!P4 IADD3 R8, P0, PT, R30, 0x580, RZ ;  /* 0x000005801e08c810 */ /* 0x002fea0007f1e0ff */
[----:B--2---:R-:W-:Y:S01]  /*4460*/  @!P4 IMAD.X R2, RZ, RZ, R31, P0 ;  /* 0x000000ffff02c224 */ /* 0x004fe200000e061f */
[----:B---3--:R-:W-:Y:S07]  /*4470*/  @!P2 BRA `(.L_x_72) ;  /* 0x0000005000b0a947 */ /* 0x008fee0003800000 */
.L_x_155:
[----:B------:R-:W-:Y:S01]  /*4480*/  @!P4 R2UR UR8, R2 ;  /* 0x000000000208c2ca */ /* 0x000fe200000e0000 */
[----:B------:R-:W-:Y:S01]  /*4490*/  VOTEU.ALL UP1, P4 ;  /* 0x0000000000ff7886 */ /* 0x000fe20002020000 */
[----:B------:R-:W-:Y:S01]  /*44a0*/  @!P4 R2UR UR9, R8 ;  /* 0x000000000809c2ca */ /* 0x000fe200000e0000 */
[----:B-1----:R-:W-:Y:S01]  /*44b0*/  @!P4 IMAD.MOV.U32 R0, RZ, RZ, 0x2000 ;  /* 0x00002000ff00c424 */ /* 0x002fe200078e00ff */
[----:B------:R-:W-:Y:S01]  /*44c0*/  UMOV UR10, 0x0 ;  /* 0x00000000000a7882 */ /* 0x000fe20000000000 */
[----:B------:R-:W-:Y:S01]  /*44d0*/  UMOV UR11, 0x10000000 ;  /* 0x10000000000b7882 */ /* 0x000fe20000000000 */
[----:B------:R-:W-:Y:S01]  /*44e0*/  @!UP1 UIADD3 UR32, UPT, UPT, UR7, 0x400, URZ ;  /* 0x0000040007209890 */ /* 0x000fe2000fffe0ff */
[----:B------:R-:W-:Y:S01]  /*44f0*/  VOTEU.ALL UP1, P4 ;  /* 0x0000000000ff7886 */ /* 0x000fe20002020000 */
[----:B------:R-:W-:Y:S05]  /*4500*/  UMOV UR36, UR44 ;  /* 0x0000002c00247c82 */ /* 0x000fea0008000000 */
[----:B------:R-:W-:Y:S01]  /*4510*/  IMAD.U32 R9, RZ, RZ, UR8 ;  /* 0x00000008ff097e24 */ /* 0x000fe2000f8e00ff */
[----:B------:R-:W-:Y:S01]  /*4520*/  UPRMT UR8, UR37, 0x654, UR33 ;  /* 0x0000065425087896 */ /* 0x000fe20008000021 */
[----:B------:R-:W-:Y:S03]  /*4530*/  IMAD.U32 R8, RZ, RZ, UR9 ;  /* 0x00000009ff087e24 */ /* 0x000fe6000f8e00ff */
[----:B------:R-:W-:Y:S02]  /*4540*/  @!P4 R2UR UR15, R9 ;  /* 0x00000000090fc2ca */ /* 0x000fe400000e0000 */
[----:B------:R-:W-:Y:S02]  /*4550*/  @!P4 R2UR UR14, R8 ;  /* 0x00000000080ec2ca */ /* 0x000fe400000e0000 */
[----:B------:R-:W-:Y:S05]  /*4560*/  @!P4 IADD3 R8, P0, PT, R30, 0x580, RZ ;  /* 0x000005801e08c810 */ /* 0x000fea0007f1e0ff */
[----:B------:R-:W-:Y:S06]  /*4570*/  @!P4 IMAD.X R2, RZ, RZ, R31, P0 ;  /* 0x000000ffff02c224 */ /* 0x000fec00000e061f */
[----:B------:R1:W-:Y:S01]  /*4580*/  @!UP1 UTMALDG.3D [UR32], [UR14], desc[UR10] ;  /* 0x00000a200e0095b4 */ /* 0x0003e20008011000 */
[----:B------:R1:W-:Y:S01]  /*4590*/  @!P4 SYNCS.ARRIVE.TRANS64.RED.A0TR RZ, [UR7+0x20], R0 ;  /* 0x00002000ffffc9a7 */ /* 0x0003e20008300407 */
[----:B------:R-:W-:Y:S01]  /*45a0*/  SYNCS.ARRIVE.TRANS64.RED.A1T0 RZ, [UR8], RZ ;  /* 0x000000ffffff79a7 */ /* 0x000fe20008100408 */
[----:B------:R-:W2:Y:S02]  /*45b0*/  SYNCS.PHASECHK.TRANS64.TRYWAIT P2, [UR7+0x48], R14 ;  /* 0x0000480eff0075a7 */ /* 0x000ea40008041107 */
[----:B-12---:R-:W-:Y:S05]  /*45c0*/  @!P2 BRA `(.L_x_73) ;  /* 0x000000500074a947 */ /* 0x006fea0003800000 */
.L_x_157:
[----:B------:R-:W-:Y:S01]  /*45d0*/  @!P4 R2UR UR8, R2 ;  /* 0x000000000208c2ca */ /* 0x000fe200000e0000 */
[----:B------:R-:W-:Y:S01]  /*45e0*/  VOTEU.ALL UP1, P4 ;  /* 0x0000000000ff7886 */ /* 0x000fe20002020000 */
[----:B------:R-:W-:Y:S01]  /*45f0*/  @!P4 R2UR UR9, R8 ;  /* 0x000000000809c2ca */ /* 0x000fe200000e0000 */
[----:B-1----:R-:W-:Y:S01]  /*4600*/  @!P4 IMAD.MOV.U32 R0, RZ, RZ, 0x2000 ;  /* 0x00002000ff00c424 */ /* 0x002fe200078e00ff */
[----:B------:R-:W-:Y:S01]  /*4610*/  UMOV UR10, 0x0 ;  /* 0x00000000000a7882 */ /* 0x000fe20000000000 */
[----:B------:R-:W-:Y:S01]  /*4620*/  UMOV UR11, 0x10000000 ;  /* 0x10000000000b7882 */ /* 0x000fe20000000000 */
[----:B------:R-:W-:Y:S02]  /*4630*/  @!UP1 UIADD3 UR26, UPT, UPT, UR34, 0x40, URZ ;  /* 0x00000040221a9890 */ /* 0x000fe4000fffe0ff */
[----:B------:R-:W-:Y:S01]  /*4640*/  @!UP1 UIADD3 UR24, UPT, UPT, UR7, 0x2400, URZ ;  /* 0x0000240007189890 */ /* 0x000fe2000fffe0ff */
[----:B------:R-:W-:Y:S01]  /*4650*/  VOTEU.ALL UP1, P4 ;  /* 0x0000000000ff7886 */ /* 0x000fe20002020000 */
[----:B------:R-:W-:Y:S01]  /*4660*/  UMOV UR27, UR35 ;  /* 0x00000023001b7c82 */ /* 0x000fe20008000000 */
[----:B------:R-:W-:Y:S02]  /*4670*/  UMOV UR28, UR44 ;  /* 0x0000002c001c7c82 */ /* 0x000fe40008000000 */
        /* <DEDUP_REMOVED lines=12> */
.L_x_159:
[----:B------:R-:W2:Y:S01]  /*4740*/  LDC.64 R12, c[0x0][0xb18] ;  /* 0x0002c600ff0c7b82 */ /* 0x000ea20000000a00 */
[----:B------:R-:W-:Y:S01]  /*4750*/  @!P4 R2UR UR8, R2 ;  /* 0x000000000208c2ca */ /* 0x000fe200000e0000 */
[----:B------:R-:W-:Y:S01]  /*4760*/  VOTEU.ALL UP1, P4 ;  /* 0x0000000000ff7886 */ /* 0x000fe20002020000 */
[----:B------:R-:W-:Y:S01]  /*4770*/  @!P4 R2UR UR9, R8 ;  /* 0x000000000809c2ca */ /* 0x000fe200000e0000 */
[----:B-1----:R-:W-:Y:S01]  /*4780*/  @!P4 IMAD.MOV.U32 R0, RZ, RZ, 0x2000 ;  /* 0x00002000ff00c424 */ /* 0x002fe200078e00ff */
[----:B------:R-:W-:Y:S03]  /*4790*/  UMOV UR10, 0x0 ;  /* 0x00000000000a7882 */ /* 0x000fe60000000000 */
[----:B------:R-:W1:Y:S01]  /*47a0*/  @!P1 LDC R2, c[0x0][0xb0c] ;  /* 0x0002c300ff029b82 */ /* 0x000e620000000800 */
[----:B------:R-:W-:Y:S01]  /*47b0*/  @!UP1 UIADD3 UR18, UPT, UPT, UR34, 0x80, URZ ;  /* 0x0000008022129890 */ /* 0x000fe2000fffe0ff */
[----:B------:R-:W-:Y:S01]  /*47c0*/  @P3 SHF.R.U32.HI R26, RZ, 0x10, R21 ;  /* 0x00000010ff1a3819 */ /* 0x000fe20000011615 */
[----:B------:R-:W-:Y:S01]  /*47d0*/  @!UP1 UIADD3 UR16, UPT, UPT, UR7, 0x4400, URZ ;  /* 0x0000440007109890 */ /* 0x000fe2000fffe0ff */
[----:B------:R-:W-:Y:S01]  /*47e0*/  VIADD R28, R28, 0x1 ;  /* 0x000000011c1c7836 */ /* 0x000fe20000000000 */
[----:B------:R-:W-:Y:S01]  /*47f0*/  VOTEU.ALL UP1, P4 ;  /* 0x0000000000ff7886 */ /* 0x000fe20002020000 */
[----:B------:R-:W-:Y:S01]  /*4800*/  UMOV UR11, 0x10000000 ;  /* 0x10000000000b7882 */ /* 0x000fe20000000000 */
[----:B------:R-:W-:Y:S01]  /*4810*/  UMOV UR19, UR35 ;  /* 0x0000002300137c82 */ /* 0x000fe20008000000 */
[----:B------:R-:W-:Y:S01]  /*4820*/  IMAD.U32 R9, RZ, RZ, UR8 ;  /* 0x00000008ff097e24 */ /* 0x000fe2000f8e00ff */
[----:B------:R-:W-:Y:S01]  /*4830*/  UMOV UR20, UR44 ;  /* 0x0000002c00147c82 */ /* 0x000fe20008000000 */
[----:B------:R-:W-:Y:S01]  /*4840*/  IMAD.U32 R8, RZ, RZ, UR9 ;  /* 0x00000009ff087e24 */ /* 0x000fe2000f8e00ff */
[----:B------:R-:W-:Y:S02]  /*4850*/  UPRMT UR8, UR37, 0x654, UR17 ;  /* 0x0000065425087896 */ /* 0x000fe40008000011 */
[----:B------:R-:W-:Y:S02]  /*4860*/  @!P4 R2UR UR15, R9 ;  /* 0x00000000090fc2ca */ /* 0x000fe400000e0000 */
[----:B------:R-:W-:Y:S02]  /*4870*/  @!P4 R2UR UR14, R8 ;  /* 0x00000000080ec2ca */ /* 0x000fe400000e0000 */
[----:B------:R-:W3:Y:S11]  /*4880*/  LDC.64 R8, c[0x0][0xb10] ;  /* 0x0002c400ff087b82 */ /* 0x000ef60000000a00 */
[----:B------:R1:W-:Y:S01]  /*4890*/  @!UP1 UTMALDG.3D [UR16], [UR14], desc[UR10] ;  /* 0x00000a100e0095b4 */ /* 0x0003e20008011000 */
[----:B------:R5:W-:Y:S01]  /*48a0*/  @!P4 SYNCS.ARRIVE.TRANS64.RED.A0TR RZ, [UR7+0x30], R0 ;  /* 0x00003000ffffc9a7 */ /* 0x000be20008300407 */
[C---:B---3--:R-:W-:Y:S01]  /*48b0*/  @!P1 IMAD.HI.U32 R8, R11.reuse, R8, RZ ;  /* 0x000000080b089227 */ /* 0x048fe200078e00ff */
[----:B--2---:R-:W-:Y:S02]  /*48c0*/  @!P1 ISETP.NE.AND P0, PT, R12, 0x1, PT ;  /* 0x000000010c00980c */ /* 0x004fe40003f05270 */
[----:B-1----:R-:W-:Y:S01]  /*48d0*/  @!P1 ISETP.NE.AND P2, PT, R2, 0x1, PT ;  /* 0x000000010200980c */ /* 0x002fe20003f45270 */
[----:B------:R-:W-:Y:S01]  /*48e0*/  SYNCS.ARRIVE.TRANS64.RED.A1T0 RZ, [UR8], RZ ;  /* 0x000000ffffff79a7 */ /* 0x000fe20008100408 */
[C---:B------:R-:W-:Y:S01]  /*48f0*/  @!P1 IMAD.HI.U32 R13, R10.reuse, R13, RZ ;  /* 0x0000000d0a0d9227 */ /* 0x040fe200078e00ff */
[----:B------:R-:W-:Y:S04]  /*4900*/  @!P1 SHF.R.U32.HI R8, RZ, R9, R8 ;  /* 0x00000009ff089219 */ /* 0x000fe80000011608 */
[----:B------:R-:W-:Y:S01]  /*4910*/  @!P1 SEL R8, R11, R8, !P2 ;  /* 0x000000080b089207 */ /* 0x000fe20005000000 */
[----:B------:R-:W1:Y:S01]  /*4920*/  SYNCS.PHASECHK.TRANS64.TRYWAIT P5, [UR7+0x58], R14 ;  /* 0x0000580eff0075a7 */ /* 0x000e6200080a1107 */
[----:B-----5:R-:W2:Y:S02]  /*4930*/  @!P1 LDC R0, c[0x0][0xb20] ;  /* 0x0002c800ff009b82 */ /* 0x020ea40000000800 */
[----:B--2---:R-:W-:Y:S04]  /*4940*/  @!P1 SHF.R.U32.HI R0, RZ, R0, R13 ;  /* 0x00000000ff009219 */ /* 0x004fe8000001160d */
[----:B------:R-:W-:Y:S05]  /*4950*/  @!P1 SEL R9, R10, R0, !P0 ;  /* 0x000000000a099207 */ /* 0x000fea0004000000 */
[----:B------:R-:W-:Y:S02]  /*4960*/  @!P1 IMAD.IADD R0, R9, 0x1, -R8 ;  /* 0x0000000109009824 */ /* 0x000fe400078e0a08 */
[----:B------:R-:W-:Y:S02]  /*4970*/  @!P1 IMAD.IADD R8, R8, 0x1, -R9 ;  /* 0x0000000108089824 */ /* 0x000fe400078e0a09 */
[----:B------:R-:W-:Y:S02]  /*4980*/  @!P1 IMAD R11, R0, R2, R11 ;  /* 0x00000002000b9224 */ /* 0x000fe400078e020b */
[----:B------:R-:W-:Y:S01]  /*4990*/  @!P1 IMAD R10, R8, R12, R10 ;  /* 0x0000000c080a9224 */ /* 0x000fe200078e020a */
[----:B-1----:R-:W-:Y:S06]  /*49a0*/  @!P5 BRA `(.L_x_75) ;  /* 0x0000004c00acd947 */ /* 0x002fec0003800000 */
.L_x_161:
[----:B------:R-:W-:Y:S01]  /*49b0*/  @!P4 IADD3 R2, P0, PT, R30, 0x580, RZ ;  /* 0x000005801e02c810 */ /* 0x000fe20007f1e0ff */
[----:B------:R-:W-:Y:S01]  /*49c0*/  VOTEU.ALL UP1, P4 ;  /* 0x0000000000ff7886 */ /* 0x000fe20002020000 */
[----:B------:R-:W-:Y:S01]  /*49d0*/  UMOV UR18, 0x0 ;  /* 0x0000000000127882 */ /* 0x000fe20000000000 */
[----:B------:R-:W-:Y:S01]  /*49e0*/  UMOV UR19, 0x10000000 ;  /* 0x1000000000137882 */ /* 0x000fe20000000000 */
[----:B------:R-:W-:Y:S01]  /*49f0*/  @!P4 R2UR UR9, R2 ;  /* 0x000000000209c2ca */ /* 0x000fe200000e0000 */
[----:B-1----:R-:W-:Y:S01]  /*4a00*/  @!P4 IMAD.X R0, RZ, RZ, R31, P0 ;  /* 0x000000ffff00c224 */ /* 0x002fe200000e061f */
[----:B------:R-:W-:Y:S01]  /*4a10*/  @!UP1 UIADD3 UR10, UPT, UPT, UR34, 0xc0, URZ ;  /* 0x000000c0220a9890 */ /* 0x000fe2000fffe0ff */
[----:B------:R-:W-:Y:S01]  /*4a20*/  ISETP.NE.AND P0, PT, R28, 0x2, PT ;  /* 0x000000021c00780c */ /* 0x000fe20003f05270 */
[----:B------:R-:W-:Y:S01]  /*4a30*/  UMOV UR11, UR35 ;  /* 0x00000023000b7c82 */ /* 0x000fe20008000000 */
[----:B------:R-:W-:Y:S01]  /*4a40*/  UMOV UR12, UR44 ;  /* 0x0000002c000c7c82 */ /* 0x000fe20008000000 */
[----:B------:R-:W-:Y:S01]  /*4a50*/  @!P4 R2UR UR8, R0 ;  /* 0x000000000008c2ca */ /* 0x000fe200000e0000 */
[----:B------:R-:W-:Y:S01]  /*4a60*/  IMAD.IADD R14, R10, 0x1, R86 ;  /* 0x000000010a0e7824 */ /* 0x000fe200078e0256 */
[----:B------:R-:W-:Y:S01]  /*4a70*/  @P3 R2UR UR44, R26 ;  /* 0x000000001a2c32ca */ /* 0x000fe200000e0000 */
[----:B------:R-:W-:Y:S01]  /*4a80*/  IMAD.IADD R15, R11, 0x1, R87 ;  /* 0x000000010b0f7824 */ /* 0x000fe200078e0257 */
[----:B------:R-:W-:Y:S02]  /*4a90*/  SEL R0, RZ, 0x1, P0 ;  /* 0x00000001ff007807 */ /* 0x000fe40000000000 */
[----:B------:R-:W-:Y:S01]  /*4aa0*/  LOP3.LUT R29, R29, 0x1, RZ, 0x3c, !PT ;  /* 0x000000011d1d7812 */ /* 0x000fe200078e3cff */
[----:B------:R-:W-:Y:S01]  /*4ab0*/  IMAD.U32 R8, RZ, RZ, UR9 ;  /* 0x00000009ff087e24 */ /* 0x000fe2000f8e00ff */
[----:B------:R-:W-:Y:S01]  /*4ac0*/  @!UP1 UIADD3 UR9, UPT, UPT, UR7, 0x38, URZ ;  /* 0x0000003807099890 */ /* 0x000fe2000fffe0ff */
[----:B------:R-:W-:Y:S02]  /*4ad0*/  LOP3.LUT R27, R27, R0, RZ, 0x3c, !PT ;  /* 0x000000001b1b7212 */ /* 0x000fe400078e3cff */
[----:B------:R-:W-:Y:S02]  /*4ae0*/  SEL R28, R28, RZ, P0 ;  /* 0x000000ff1c1c7207 */ /* 0x000fe40000000000 */
[----:B------:R-:W-:Y:S01]  /*4af0*/  IMAD.U32 R9, RZ, RZ, UR8 ;  /* 0x00000008ff097e24 */ /* 0x000fe2000f8e00ff */
[----:B------:R-:W-:Y:S01]  /*4b00*/  @!P4 R2UR UR14, R8 ;  /* 0x00000000080ec2ca */ /* 0x000fe200000e0000 */
[----:B------:R-:W-:Y:S01]  /*4b10*/  @!UP1 UIADD3 UR8, UPT, UPT, UR7, 0x6400, URZ ;  /* 0x0000640007089890 */ /* 0x000fe2000fffe0ff */
[----:B------:R-:W-:Y:S02]  /*4b20*/  VOTEU.ALL UP1, P4 ;  /* 0x0000000000ff7886 */ /* 0x000fe40002020000 */
[----:B------:R-:W-:Y:S11]  /*4b30*/  @!P4 R2UR UR15, R9 ;  /* 0x00000000090fc2ca */ /* 0x000ff600000e0000 */
[----:B------:R-:W-:Y:S02]  /*4b40*/  @!UPT UIADD3 URZ, UPT, UPT, URZ, URZ, URZ ;  /* 0x000000fffffff290 */ /* 0x000fe4000fffe0ff */
[----:B------:R2:W-:Y:S01]  /*4b50*/  @!UP1 UTMALDG.3D [UR8], [UR14], desc[UR18] ;  /* 0x000012080e0095b4 */ /* 0x0005e20008011000 */
[----:B------:R2:W-:Y:S01]  /*4b60*/  @!P4 SYNCS.ARRIVE.TRANS64.RED.A0TR RZ, [UR7+0x38], R25 ;  /* 0x00003819ffffc9a7 */ /* 0x0005e20008300407 */
[----:B------:R-:W-:Y:S01]  /*4b70*/  UPLOP3.LUT UP1, UPT, UPT, UPT, UPT, 0x80, 0x8 ;  /* 0x000000000008789c */ /* 0x000fe20003f2f070 */
[----:B------:R-:W-:Y:S01]  /*4b80*/  SYNCS.ARRIVE.TRANS64.RED.A1T0 RZ, [UR13], RZ ;  /* 0x000000ffffff79a7 */ /* 0x000fe2000810040d */
[----:B------:R-:W-:Y:S09]  /*4b90*/  @P3 BRA `(.L_x_76) ;  /* 0xfffffff0009c3947 */ /* 0x000ff2000383ffff */
[----:B------:R-:W-:-:S04]  /*4ba0*/  SHF.L.U32 R2, R29, 0x1f, RZ ;  /* 0x0000001f1d027819 */ /* 0x000fc800000006ff */
[----:B------:R-:W1:Y:S02]  /*4bb0*/  SYNCS.PHASECHK.TRANS64.TRYWAIT P0, [UR7+0x40], R2 ;  /* 0x00004002ff0075a7 */ /* 0x000e640008001107 */
[----:B-1----:R-:W-:Y:S05]  /*4bc0*/  @!P0 BRA `(.L_x_77) ;  /* 0x0000004c003c8947 */ /* 0x002fea0003800000 */
.L_x_163:
[----:B------:R-:W3:Y:S02]  /*4bd0*/  SYNCS.PHASECHK.TRANS64.TRYWAIT P0, [UR7+0x48], R2 ;  /* 0x00004802ff0075a7 */ /* 0x000ee40008001107 */
[----:B---3--:R-:W-:Y:S05]  /*4be0*/  @!P0 BRA `(.L_x_78) ;  /* 0x0000004c004c8947 */ /* 0x008fea0003800000 */
.L_x_165:
[----:B------:R-:W3:Y:S02]  /*4bf0*/  SYNCS.PHASECHK.TRANS64.TRYWAIT P0, [UR7+0x50], R2 ;  /* 0x00005002ff0075a7 */ /* 0x000ee40008001107 */
[----:B---3--:R-:W-:Y:S05]  /*4c00*/  @!P0 BRA `(.L_x_79) ;  /* 0x0000004c005c8947 */ /* 0x008fea0003800000 */
.L_x_167:
[----:B-1----:R-:W-:-:S07]  /*4c10*/  MOV R0, UR7 ;  /* 0x0000000700007c02 */ /* 0x002fce0008000f00 */
.L_x_80:
[----:B-1----:R-:W-:-:S04]  /*4c20*/  SHF.L.U32 R2, R29, 0x1f, RZ ;  /* 0x0000001f1d027819 */ /* 0x002fc800000006ff */
[----:B------:R1:W3:Y:S03]  /*4c30*/  SYNCS.PHASECHK.TRANS64.TRYWAIT P0, [R0+URZ+0x58], R2 ;  /* 0x00005802000075a7 */ /* 0x0002e600080011ff */
[----:B---3--:R-:W-:Y:S05]  /*4c40*/  @!P0 NANOSLEEP.SYNCS 0x989680 ;  /* 0x009896800000895d */ /* 0x008fea0003900000 */
[----:B------:R-:W3:Y:S02]  /*4c50*/  @!P0 SYNCS.PHASECHK.TRANS64 P0, [R0+URZ+0x58], R2 ;  /* 0x00005802000085a7 */ /* 0x000ee400080010ff */
[----:B--23--:R-:W-:Y:S05]  /*4c60*/  @P0 EXIT ;  /* 0x000000000000094d */ /* 0x00cfea0003800000 */
[----:B------:R-:W-:Y:S05]  /*4c70*/  BRA `(.L_x_80) ;  /* 0xfffffffc00e87947 */ /* 0x000fea000383ffff */
.L_x_65:
[----:B------:R-:W-:-:S06]  /*4c80*/  UISETP.GE.AND UP1, UPT, UR8, 0x4, UPT ;  /* 0x000000040800788c */ /* 0x000fcc000bf26270 */
[----:B------:R-:W-:-:S13]  /*4c90*/  PLOP3.LUT P0, PT, PT, PT, UP1, 0x80, 0x8 ;  /* 0x000000000008781c */ /* 0x000fda0003f0f018 */
[----:B------:R-:W-:Y:S05]  /*4ca0*/  @!P0 EXIT ;  /* 0x000000000000894d */ /* 0x000fea0003800000 */
[----:B------:R-:W-:Y:S01]  /*4cb0*/  BAR.SYNC.DEFER_BLOCKING 0x6, 0xa0 ;  /* 0x0182800000007b1d */ /* 0x000fe20000010000 */
[C---:B------:R-:W-:Y:S01]  /*4cc0*/  IMAD.SHL.U32 R4, R101.reuse, 0x40, RZ ;  /* 0x0000004065047824 */ /* 0x040fe200078e00ff */
[----:B------:R-:W-:Y:S01]  /*4cd0*/  SHF.R.U32.HI R3, RZ, 0x1, R101 ;  /* 0x00000001ff037819 */ /* 0x000fe20000011665 */
[C---:B------:R-:W-:Y:S01]  /*4ce0*/  IMAD.U32 R46, R101.reuse, 0x10000, RZ ;  /* 0x00010000652e7824 */ /* 0x040fe200078e00ff */
[C---:B------:R-:W-:Y:S01]  /*4cf0*/  R2P PR, R101.reuse, 0x6 ;  /* 0x0000000665007804 */ /* 0x040fe20000000000 */
[C---:B------:R-:W-:Y:S01]  /*4d00*/  IMAD.SHL.U32 R2, R101.reuse, 0x20, RZ ;  /* 0x0000002065027824 */ /* 0x040fe200078e00ff */
[----:B------:R-:W-:Y:S02]  /*4d10*/  UMOV UR36, 0x400 ;  /* 0x0000040000247882 */ /* 0x000fe40000000000 */
[----:B------:R-:W1:Y:S01]  /*4d20*/  LDC R91, c[0x0][0x370] ;  /* 0x0000dc00ff5b7b82 */ /* 0x000e620000000800 */
[----:B------:R-:W-:Y:S01]  /*4d30*/  ULEA UR36, UR37, UR36, 0x18 ;  /* 0x0000002425247291 */ /* 0x000fe2000f8ec0ff */
[C---:B------:R-:W-:Y:S01]  /*4d40*/  LOP3.LUT R5, R4.reuse, 0x1c0, RZ, 0xc0, !PT ;  /* 0x000001c004057812 */ /* 0x040fe200078ec0ff */
[----:B------:R-:W-:Y:S01]  /*4d50*/  IMAD.SHL.U32 R92, R101, 0x8, RZ ;  /* 0x00000008655c7824 */ /* 0x000fe200078e00ff */
[----:B------:R-:W-:Y:S01]  /*4d60*/  LOP3.LUT R4, R4, 0x200, RZ, 0xc0, !PT ;  /* 0x0000020004047812 */ /* 0x000fe200078ec0ff */
[----:B------:R-:W-:Y:S01]  /*4d70*/  IMAD.MOV.U32 R99, RZ, RZ, 0x20 ;  /* 0x00000020ff637424 */ /* 0x000fe200078e00ff */
[----:B------:R-:W-:Y:S01]  /*4d80*/  LOP3.LUT R3, R5, 0x8, R3, 0xf8, !PT ;  /* 0x0000000805037812 */ /* 0x000fe200078ef803 */
[----:B------:R-:W-:Y:S01]  /*4d90*/  UIADD3 UR4, UPT, UPT, UR36, 0x400, URZ ;  /* 0x0000040024047890 */ /* 0x000fe2000fffe0ff */
[----:B------:R-:W2:Y:S01]  /*4da0*/  LDC R42, c[0x0][0xb0c] ;  /* 0x0002c300ff2a7b82 */ /* 0x000ea20000000800 */
[----:B------:R-:W-:Y:S01]  /*4db0*/  LOP3.LUT R46, R46, 0x600000, RZ, 0xc0, !PT ;  /* 0x006000002e2e7812 */ /* 0x000fe200078ec0ff */
[----:B------:R-:W-:Y:S01]  /*4dc0*/  IMAD.MOV.U32 R98, RZ, RZ, 0x1 ;  /* 0x00000001ff627424 */ /* 0x000fe200078e00ff */
[----:B------:R-:W-:Y:S01]  /*4dd0*/  LOP3.LUT R2, R4, 0xc00, R2, 0xf8, !PT ;  /* 0x00000c0004027812 */ /* 0x000fe200078ef802 */
[----:B------:R-:W-:Y:S01]  /*4de0*/  IMAD.MOV.U32 R45, RZ, RZ, RZ ;  /* 0x000000ffff2d7224 */ /* 0x000fe200078e00ff */
[----:B------:R-:W-:-:S02]  /*4df0*/  LOP3.LUT R92, R3, 0x38, R92, 0x78, !PT ;  /* 0x00000038035c7812 */ /* 0x000fc400078e785c */
[----:B------:R-:W-:Y:S02]  /*4e00*/  CS2R R96, SRZ ;  /* 0x0000000000607805 */ /* 0x000fe4000001ff00 */
[----:B------:R-:W-:Y:S01]  /*4e10*/  SEL R100, R99, 0xffffffe0, !P2 ;  /* 0xffffffe063647807 */ /* 0x000fe20005000000 */
[----:B------:R-:W4:Y:S01]  /*4e20*/  LDC R89, c[0x0][0xb20] ;  /* 0x0002c800ff597b82 */ /* 0x000f220000000800 */
[----:B------:R-:W3:Y:S01]  /*4e30*/  LDS R0, [UR36+0x120] ;  /* 0x00012024ff007984 */ /* 0x000ee20008000800 */
[----:B------:R-:W-:Y:S01]  /*4e40*/  LOP3.LUT R92, R2, R92, RZ, 0xfc, !PT ;  /* 0x0000005c025c7212 */ /* 0x000fe200078efcff */
[----:B------:R-:W-:Y:S01]  /*4e50*/  IMAD.MOV.U32 R104, RZ, RZ, RZ ;  /* 0x000000ffff687224 */ /* 0x000fe200078e00ff */
[----:B------:R-:W-:Y:S01]  /*4e60*/  LOP3.LUT R101, R101, 0x60, RZ, 0xc0, !PT ;  /* 0x0000006065657812 */ /* 0x000fe200078ec0ff */
[----:B------:R-:W-:Y:S01]  /*4e70*/  IMAD.U32 R94, RZ, RZ, UR4 ;  /* 0x00000004ff5e7e24 */ /* 0x000fe2000f8e00ff */
[----:B------:R-:W-:Y:S01]  /*4e80*/  SEL R99, R99, 0xffffffe0, !P1 ;  /* 0xffffffe063637807 */ /* 0x000fe20004800000 */
[----:B------:R-:W1:Y:S01]  /*4e90*/  LDCU.64 UR52, c[0x0][0x348] ;  /* 0x00006900ff3477ac */ /* 0x000e620008000a00 */
[----:B------:R-:W1:Y:S01]  /*4ea0*/  LDC R41, c[0x0][0xb30] ;  /* 0x0002cc00ff297b82 */ /* 0x000e620000000800 */
[----:B------:R-:W1:Y:S01]  /*4eb0*/  LDCU.64 UR38, c[0x0][0x888] ;  /* 0x00011100ff2677ac */ /* 0x000e620008000a00 */
[----:B------:R-:W1:Y:S06]  /*4ec0*/  LDCU.64 UR46, c[0x0][0x890] ;  /* 0x00011200ff2e77ac */ /* 0x000e6c0008000a00 */
[----:B------:R-:W1:Y:S01]  /*4ed0*/  LDC.64 R84, c[0x0][0xb10] ;  /* 0x0002c400ff547b82 */ /* 0x000e620000000a00 */
[----:B------:R-:W-:Y:S01]  /*4ee0*/  UMOV UR45, URZ ;  /* 0x000000ff002d7c82 */ /* 0x000fe20008000000 */
[----:B------:R-:W-:-:S06]  /*4ef0*/  UMOV UR51, URZ ;  /* 0x000000ff00337c82 */ /* 0x000fcc0008000000 */
[----:B------:R-:W1:Y:S08]  /*4f00*/  LDC.64 R38, c[0x0][0xb18] ;  /* 0x0002c600ff267b82 */ /* 0x000e700000000a00 */
[----:B------:R-:W1:Y:S08]  /*4f10*/  LDC.64 R36, c[0x0][0xb28] ;  /* 0x0002ca00ff247b82 */ /* 0x000e700000000a00 */
[----:B------:R-:W1:Y:S01]  /*4f20*/  LDC.64 R82, c[0x0][0x8b0] ;  /* 0x00022c00ff527b82 */ /* 0x000e620000000a00 */
[----:B---3--:R-:W-:-:S07]  /*4f30*/  IMAD.IADD R46, R0, 0x1, R46 ;  /* 0x00000001002e7824 */ /* 0x008fce00078e022e */
[----:B------:R-:W3:Y:S08]  /*4f40*/  LDC.64 R80, c[0x0][0x8a8] ;  /* 0x00022a00ff507b82 */ /* 0x000ef00000000a00 */
[----:B--2-4-:R-:W1:Y:S02]  /*4f50*/  LDC R90, c[0x0][0x374] ;  /* 0x0000dd00ff5a7b82 */ /* 0x014e640000000800 */
.L_x_124:
[----:B------:R-:W-:Y:S02]  /*4f60*/  LEA R0, R104, UR36, 0x3 ;  /* 0x0000002468007c11 */ /* 0x000fe4000f8e18ff */
[----:B------:R-:W-:Y:S02]  /*4f70*/  SHF.L.U32 R2, R96, 0x1f, RZ ;  /* 0x0000001f60027819 */ /* 0x000fe400000006ff */
[----:B-1----:R-:W-:Y:S02]  /*4f80*/  LEA R16, R104, UR36, 0x4 ;  /* 0x0000002468107c11 */ /* 0x002fe4000f8e20ff */
[----:B------:R-:W2:Y:S02]  /*4f90*/  SYNCS.PHASECHK.TRANS64.TRYWAIT P0, [R0+URZ+0x70], R2 ;  /* 0x00007002000075a7 */ /* 0x000ea400080011ff */
[----:B--2---:R-:W-:Y:S05]  /*4fa0*/  @!P0 BRA `(.L_x_81) ;  /* 0x00000048008c8947 */ /* 0x004fea0003800000 */
.L_x_168:
[----:B------:R-:W4:Y:S01]  /*4fb0*/  LDC.64 R10, c[0x0][0xb10] ;  /* 0x0002c400ff0a7b82 */ /* 0x000f220000000a00 */
[----:B------:R-:W3:Y:S01]  /*4fc0*/  LDS.128 R16, [R16+0x100] ;  /* 0x0001000010107984 */ /* 0x000ee20000000c00 */
[----:B-1----:R-:W-:Y:S01]  /*4fd0*/  ISETP.NE.AND P1, PT, R41, 0x1, PT ;  /* 0x000000012900780c */ /* 0x002fe20003f25270 */
[----:B--2---:R-:W-:Y:S01]  /*4fe0*/  VIADD R0, R0, 0x80 ;  /* 0x0000008000007836 */ /* 0x004fe20000000000 */
[----:B------:R-:W-:Y:S04]  /*4ff0*/  ISETP.GE.AND P0, PT, R40, 0x1, PT ;  /* 0x000000012800780c */ /* 0x000fe80003f06270 */
[----:B------:R-:W1:Y:S01]  /*5000*/  LDC.64 R8, c[0x0][0xb18] ;  /* 0x0002c600ff087b82 */ /* 0x000e620000000a00 */
[----:B------:R-:W-:Y:S01]  /*5010*/  PRMT R0, RZ, 0x654, R0 ;  /* 0x00000654ff007816 */ /* 0x000fe20000000000 */
[----:B------:R-:W-:Y:S01]  /*5020*/  @!PT LDS RZ, [RZ] ;  /* 0x00000000fffff984 */ /* 0x000fe20000000800 */
[----:B------:R-:W-:Y:S01]  /*5030*/  @!PT LDS RZ, [RZ] ;  /* 0x00000000fffff984 */ /* 0x000fe20000000800 */
[----:B------:R-:W-:Y:S01]  /*5040*/  @!PT LDS RZ, [RZ] ;  /* 0x00000000fffff984 */ /* 0x000fe20000000800 */
[----:B------:R-:W-:Y:S01]  /*5050*/  @!PT LDS RZ, [RZ] ;  /* 0x00000000fffff984 */ /* 0x000fe20000000800 */
[----:B------:R2:W-:Y:S06]  /*5060*/  MEMBAR.ALL.CTA ;  /* 0x0000000000007992 */ /* 0x0005ec0000008000 */
[----:B--2---:R-:W2:Y:S01]  /*5070*/  FENCE.VIEW.ASYNC.S ;  /* 0x00000000000073c6 */ /* 0x004ea20000000000 */
[----:B------:R-:W1:Y:S08]  /*5080*/  @!P1 LDC R12, c[0x0][0xb20] ;  /* 0x0002c800ff0c9b82 */ /* 0x000e700000000800 */
[----:B------:R-:W1:Y:S01]  /*5090*/  @!P1 LDC R7, c[0x0][0xb0c] ;  /* 0x0002c300ff079b82 */ /* 0x000e620000000800 */
[----:B--2---:R2:W-:Y:S01]  /*50a0*/  SYNCS.ARRIVE.TRANS64.RED.A1T0 RZ, [R0+URZ], RZ ;  /* 0x000000ff00ff79a7 */ /* 0x0045e200081004ff */
[----:B---3--:R-:W-:Y:S04]  /*50b0*/  LOP3.LUT P4, RZ, R18, 0x1, RZ, 0xc0, !PT ;  /* 0x0000000112ff7812 */ /* 0x008fe8000788c0ff */
[----:B------:R-:W-:Y:S09]  /*50c0*/  P2R R102, PR, RZ, 0x10 ;  /* 0x00000010ff667803 */ /* 0x000ff20000000000 */
[----:B------:R-:W-:Y:S02]  /*50d0*/  @P4 MOV R44, R16 ;  /* 0x00000010002c4202 */ /* 0x000fe40000000f00 */
[----:B------:R-:W-:Y:S01]  /*50e0*/  @P4 LOP3.LUT R43, R17, 0xffff, RZ, 0xc0, !PT ;  /* 0x0000ffff112b4812 */ /* 0x000fe200078ec0ff */
[----:B--2-4-:R-:W-:Y:S06]  /*50f0*/  @!P0 BRA `(.L_x_82) ;  /* 0x0000000000a48947 */ /* 0x014fec0003800000 */
[----:B------:R-:W-:Y:S01]  /*5100*/  IMAD.HI.U32 R0, R90, R39, RZ ;  /* 0x000000275a007227 */ /* 0x000fe200078e00ff */
[----:B------:R-:W-:Y:S02]  /*5110*/  ISETP.NE.AND P0, PT, R38, 0x1, PT ;  /* 0x000000012600780c */ /* 0x000fe40003f05270 */
[----:B------:R-:W-:Y:S01]  /*5120*/  ISETP.NE.AND P2, PT, R40, 0x1, PT ;  /* 0x000000012800780c */ /* 0x000fe20003f45270 */
[----:B------:R-:W-:Y:S01]  /*5130*/  IMAD.HI.U32 R4, R91, R84, RZ ;  /* 0x000000545b047227 */ /* 0x000fe200078e00ff */
[----:B------:R-:W-:Y:S02]  /*5140*/  SHF.R.U32.HI R0, RZ, R89, R0 ;  /* 0x00000059ff007219 */ /* 0x000fe40000011600 */
[----:B------:R-:W-:Y:S01]  /*5150*/  ISETP.NE.AND P3, PT, R42, 0x1, PT ;  /* 0x000000012a00780c */ /* 0x000fe20003f65270 */
[----:B------:R-:W-:Y:S01]  /*5160*/  IMAD.HI.U32 R6, R43, R39, RZ ;  /* 0x000000272b067227 */ /* 0x000fe200078e00ff */
[-C--:B------:R-:W-:Y:S02]  /*5170*/  SHF.R.U32.HI R4, RZ, R85.reuse, R4 ;  /* 0x00000055ff047219 */ /* 0x080fe40000011604 */
[----:B------:R-:W-:Y:S01]  /*5180*/  SEL R0, R90, R0, !P0 ;  /* 0x000000005a007207 */ /* 0x000fe20004000000 */
[----:B------:R-:W-:Y:S01]  /*5190*/  IMAD.HI.U32 R5, R44, R84, RZ ;  /* 0x000000542c057227 */ /* 0x000fe200078e00ff */
[----:B------:R-:W-:Y:S03]  /*51a0*/  SEL R4, R91, R4, !P3 ;  /* 0x000000045b047207 */ /* 0x000fe60005800000 */
[-C--:B------:R-:W-:Y:S01]  /*51b0*/  IMAD.HI.U32 R3, R0, R36.reuse, RZ ;  /* 0x0000002400037227 */ /* 0x080fe200078e00ff */
[----:B------:R-:W-:Y:S03]  /*51c0*/  SHF.R.U32.HI R5, RZ, R85, R5 ;  /* 0x00000055ff057219 */ /* 0x000fe60000011605 */
[----:B------:R-:W-:Y:S01]  /*51d0*/  IMAD.HI.U32 R2, R4, R36, RZ ;  /* 0x0000002404027227 */ /* 0x000fe200078e00ff */
[----:B------:R-:W-:Y:S02]  /*51e0*/  @P2 SHF.R.U32.HI R0, RZ, R37, R3 ;  /* 0x00000025ff002219 */ /* 0x000fe40000011603 */
[----:B------:R-:W-:Y:S02]  /*51f0*/  SHF.R.U32.HI R3, RZ, R89, R6 ;  /* 0x00000059ff037219 */ /* 0x000fe40000011606 */
[----:B------:R-:W-:Y:S01]  /*5200*/  @P2 SHF.R.U32.HI R4, RZ, R37, R2 ;  /* 0x00000025ff042219 */ /* 0x000fe20000011602 */
[----:B------:R-:W-:Y:S01]  /*5210*/  IMAD R0, R40, R0, RZ ;  /* 0x0000000028007224 */ /* 0x000fe200078e02ff */
[----:B------:R-:W-:Y:S02]  /*5220*/  SEL R3, R43, R3, !P0 ;  /* 0x000000032b037207 */ /* 0x000fe40004000000 */
[----:B------:R-:W-:Y:S01]  /*5230*/  SEL R2, R44, R5, !P3 ;  /* 0x000000052c027207 */ /* 0x000fe20005800000 */
[----:B------:R-:W-:Y:S01]  /*5240*/  IMAD R5, R40, R4, RZ ;  /* 0x0000000428057224 */ /* 0x000fe200078e02ff */
[C---:B------:R-:W-:Y:S01]  /*5250*/  ISETP.GE.AND P0, PT, R3.reuse, R0, PT ;  /* 0x000000000300720c */ /* 0x040fe20003f06270 */
[C---:B------:R-:W-:Y:S03]  /*5260*/  IMAD.HI.U32 R0, R3.reuse, R36, RZ ;  /* 0x0000002403007227 */ /* 0x040fe600078e00ff */
[C---:B------:R-:W-:Y:S02]  /*5270*/  ISETP.GE.OR P0, PT, R2.reuse, R5, P0 ;  /* 0x000000050200720c */ /* 0x040fe40000706670 */
[----:B------:R-:W-:Y:S04]  /*5280*/  SHF.R.U32.HI R0, RZ, R37, R0 ;  /* 0x00000025ff007219 */ /* 0x000fe80000011600 */
[C---:B------:R-:W-:Y:S05]  /*5290*/  SEL R6, R3.reuse, R0, !P2 ;  /* 0x0000000003067207 */ /* 0x040fea0005000000 */
        /* <DEDUP_REMOVED lines=14> */
[----:B------:R-:W-:Y:S07]  /*5380*/  IMAD R43, R3, R38, R43 ;  /* 0x00000026032b7224 */ /* 0x000fee00078e022b */
.L_x_82:
[----:B-1----:R-:W-:Y:S01]  /*5390*/  @!P1 ISETP.NE.AND P0, PT, R8, 0x1, PT ;  /* 0x000000010800980c */ /* 0x002fe20003f05270 */
[----:B------:R-:W-:Y:S01]  /*53a0*/  @!P1 IMAD.HI.U32 R2, R43, R9, RZ ;  /* 0x000000092b029227 */ /* 0x000fe200078e00ff */
[----:B------:R-:W-:Y:S01]  /*53b0*/  R2UR UR42, R15 ;  /* 0x000000000f2a72ca */ /* 0x000fe200000e0000 */
[----:B------:R-:W-:Y:S01]  /*53c0*/  BSSY.RECONVERGENT B6, `(.L_x_83) ;  /* 0x0000031000067945 */ /* 0x000fe20003800200 */
[----:B------:R-:W-:Y:S01]  /*53d0*/  R2UR UR41, R14 ;  /* 0x000000000e2972ca */ /* 0x000fe200000e0000 */
[----:B------:R-:W-:Y:S01]  /*53e0*/  @!P1 IMAD.HI.U32 R0, R44, R10, RZ ;  /* 0x0000000a2c009227 */ /* 0x000fe200078e00ff */
[----:B------:R-:W-:Y:S02]  /*53f0*/  @!P1 SHF.R.U32.HI R2, RZ, R12, R2 ;  /* 0x0000000cff029219 */ /* 0x000fe40000011602 */
[----:B------:R-:W-:Y:S01]  /*5400*/  @!P1 ISETP.NE.AND P2, PT, R7, 0x1, PT ;  /* 0x000000010700980c */ /* 0x000fe20003f45270 */
[----:B------:R-:W-:Y:S01]  /*5410*/  VIADD R104, R104, 0x1 ;  /* 0x0000000168687836 */ /* 0x000fe20000000000 */
[----:B------:R-:W-:Y:S02]  /*5420*/  @!P1 SEL R2, R43, R2, !P0 ;  /* 0x000000022b029207 */ /* 0x000fe40004000000 */
[----:B------:R-:W-:Y:S02]  /*5430*/  @!P1 SHF.R.U32.HI R0, RZ, R11, R0 ;  /* 0x0000000bff009219 */ /* 0x000fe40000011600 */
[----:B------:R-:W-:Y:S01]  /*5440*/  LOP3.LUT P0, RZ, R94, 0x3f0, RZ, 0xc0, !PT ;  /* 0x000003f05eff7812 */ /* 0x000fe2000780c0ff */
[----:B------:R-:W-:Y:S01]  /*5450*/  USHF.L.U32 UR42, UR42, 0x6, URZ ;  /* 0x000000062a2a7899 */ /* 0x000fe200080006ff */
[----:B------:R-:W-:Y:S01]  /*5460*/  @!P1 SEL R3, R44, R0, !P2 ;  /* 0x000000002c039207 */ /* 0x000fe20005000000 */
[----:B------:R-:W-:Y:S01]  /*5470*/  USHF.L.U32 UR41, UR41, 0x8, URZ ;  /* 0x0000000829297899 */ /* 0x000fe200080006ff */
[----:B------:R-:W-:Y:S03]  /*5480*/  @P4 SHF.R.U32.HI R95, RZ, 0x10, R17 ;  /* 0x00000010ff5f4819 */ /* 0x000fe60000011611 */
[----:B------:R-:W-:Y:S02]  /*5490*/  @!P1 IMAD.IADD R0, R2, 0x1, -R3 ;  /* 0x0000000102009824 */ /* 0x000fe400078e0a03 */
[----:B------:R-:W-:Y:S02]  /*54a0*/  @!P1 IMAD.IADD R2, R3, 0x1, -R2 ;  /* 0x0000000103029824 */ /* 0x000fe400078e0a02 */
[----:B------:R-:W-:Y:S02]  /*54b0*/  @!P1 IMAD R44, R0, R7, R44 ;  /* 0x00000007002c9224 */ /* 0x000fe400078e022c */
[----:B------:R-:W-:Y:S01]  /*54c0*/  @!P1 IMAD R43, R2, R8, R43 ;  /* 0x00000008022b9224 */ /* 0x000fe200078e022b */
[----:B------:R-:W-:Y:S06]  /*54d0*/  @!P0 BRA `(.L_x_84) ;  /* 0x00000000007c8947 */ /* 0x000fec0003800000 */
[----:B------:R-:W1:Y:S01]  /*54e0*/  LDCU.64 UR8, c[0x4][0x80] ;  /* 0x01001000ff0877ac */ /* 0x000e620008000a00 */
[----:B------:R-:W-:Y:S01]  /*54f0*/  MOV R2, 0x0 ;  /* 0x0000000000027802 */ /* 0x000fe20000000f00 */
[----:B------:R-:W-:Y:S02]  /*5500*/  HFMA2 R12, -RZ, RZ, 0, 5.9604644775390625e-08 ;  /* 0x00000001ff0c7431 */ /* 0x000fe400000001ff */
[----:B------:R-:W-:Y:S01]  /*5510*/  IMAD.MOV.U32 R8, RZ, RZ, 0x70 ;  /* 0x00000070ff087424 */ /* 0x000fe200078e00ff */
[----:B------:R2:W3:Y:S01]  /*5520*/  LDC.64 R14, c[0x4][R2] ;  /* 0x01000000020e7b82 */ /* 0x0004e20000000a00 */
[----:B------:R-:W4:Y:S01]  /*5530*/  LDCU.64 UR6, c[0x4][0x88] ;  /* 0x01001100ff0677ac */ /* 0x000f220008000a00 */
[----:B------:R-:W-:Y:S01]  /*5540*/  IMAD.MOV.U32 R13, RZ, RZ, RZ ;  /* 0x000000ffff0d7224 */ /* 0x000fe200078e00ff */
[----:B------:R-:W2:Y:S01]  /*5550*/  LDCU.64 UR4, c[0x4][0x8] ;  /* 0x01000100ff0477ac */ /* 0x000ea20008000a00 */
[----:B-1----:R-:W-:Y:S01]  /*5560*/  MOV R5, UR9 ;  /* 0x0000000900057c02 */ /* 0x002fe20008000f00 */
[----:B------:R-:W-:Y:S01]  /*5570*/  IMAD.U32 R4, RZ, RZ, UR8 ;  /* 0x00000008ff047e24 */ /* 0x000fe2000f8e00ff */
[----:B----4-:R-:W-:Y:S01]  /*5580*/  MOV R7, UR7 ;  /* 0x0000000700077c02 */ /* 0x010fe20008000f00 */
[----:B------:R-:W-:Y:S01]  /*5590*/  IMAD.U32 R6, RZ, RZ, UR6 ;  /* 0x00000006ff067e24 */ /* 0x000fe2000f8e00ff */
[----:B--2---:R-:W-:Y:S01]  /*55a0*/  MOV R11, UR5 ;  /* 0x00000005000b7c02 */ /* 0x004fe20008000f00 */
[----:B------:R-:W-:Y:S02]  /*55b0*/  IMAD.U32 R10, RZ, RZ, UR4 ;  /* 0x00000004ff0a7e24 */ /* 0x000fe4000f8e00ff */
[----:B------:R-:W-:Y:S07]  /*55c0*/  LEPC R20, `(.L_x_85) ;  /* 0x000000001014794e */ /* 0x000fee0000000000 */
[----:B---3-5:R-:W-:Y:S05]  /*55d0*/  CALL.ABS.NOINC R14 ;  /* 0x000000000e007343 */ /* 0x028fea0003c00000 */
.L_x_85:
[----:B------:R-:W1:Y:S01]  /*55e0*/  LDCU.64 UR8, c[0x4][0x80] ;  /* 0x01001000ff0877ac */ /* 0x000e620008000a00 */
[----:B------:R-:W2:Y:S01]  /*55f0*/  LDC.64 R2, c[0x4][R2] ;  /* 0x0100000002027b82 */ /* 0x000ea20000000a00 */
[----:B------:R-:W-:Y:S02]  /*5600*/  HFMA2 R12, -RZ, RZ, 0, 5.9604644775390625e-08 ;  /* 0x00000001ff0c7431 */ /* 0x000fe400000001ff */
[----:B------:R-:W-:Y:S02]  /*5610*/  IMAD.MOV.U32 R8, RZ, RZ, 0x70 ;  /* 0x00000070ff087424 */ /* 0x000fe400078e00ff */
[----:B------:R-:W-:Y:S01]  /*5620*/  IMAD.MOV.U32 R13, RZ, RZ, RZ ;  /* 0x000000ffff0d7224 */ /* 0x000fe200078e00ff */
[----:B------:R-:W3:Y:S01]  /*5630*/  LDCU.64 UR6, c[0x4][0x88] ;  /* 0x01001100ff0677ac */ /* 0x000ee20008000a00 */
[----:B------:R-:W4:Y:S01]  /*5640*/  LDCU.64 UR4, c[0x4][0x8] ;  /* 0x01000100ff0477ac */ /* 0x000f220008000a00 */
[----:B-1----:R-:W-:Y:S02]  /*5650*/  MOV R4, UR8 ;  /* 0x0000000800047c02 */ /* 0x002fe40008000f00 */
[----:B------:R-:W-:Y:S02]  /*5660*/  MOV R5, UR9 ;  /* 0x0000000900057c02 */ /* 0x000fe40008000f00 */
[----:B---3--:R-:W-:Y:S01]  /*5670*/  MOV R7, UR7 ;  /* 0x0000000700077c02 */ /* 0x008fe20008000f00 */
[----:B------:R-:W-:Y:S01]  /*5680*/  IMAD.U32 R6, RZ, RZ, UR6 ;  /* 0x00000006ff067e24 */ /* 0x000fe2000f8e00ff */
[----:B----4-:R-:W-:Y:S01]  /*5690*/  MOV R11, UR5 ;  /* 0x00000005000b7c02 */ /* 0x010fe20008000f00 */
[----:B------:R-:W-:Y:S02]  /*56a0*/  IMAD.U32 R10, RZ, RZ, UR4 ;  /* 0x00000004ff0a7e24 */ /* 0x000fe4000f8e00ff */
[----:B------:R-:W-:Y:S07]  /*56b0*/  LEPC R20, `(.L_x_84) ;  /* 0x000000001014794e */ /* 0x000fee0000000000 */
[----:B--2---:R-:W-:Y:S05]  /*56c0*/  CALL.ABS.NOINC R2 ;  /* 0x0000000002007343 */ /* 0x004fea0003c00000 */
.L_x_84:
[----:B------:R-:W-:Y:S05]  /*56d0*/  BSYNC.RECONVERGENT B6 ;  /* 0x0000000000067941 */ /* 0x000fea0003800200 */
.L_x_83:
[----:B------:R-:W-:Y:S01]  /*56e0*/  ISETP.NE.U32.AND P4, PT, R82, RZ, PT ;  /* 0x000000ff5200720c */ /* 0x000fe20003f85070 */
[----:B------:R-:W-:Y:S01]  /*56f0*/  UISETP.NE.AND UP2, UPT, UR50, URZ, UPT ;  /* 0x000000ff3200728c */ /* 0x000fe2000bf45270 */
[----:B------:R-:W-:Y:S01]  /*5700*/  ISETP.NE.U32.AND P2, PT, RZ, UR38, PT ;  /* 0x00000026ff007c0c */ /* 0x000fe2000bf45070 */
[----:B------:R-:W-:Y:S01]  /*5710*/  UISETP.NE.U32.AND UP1, UPT, UR46, URZ, UPT ;  /* 0x000000ff2e00728c */ /* 0x000fe2000bf25070 */
[----:B------:R-:W-:Y:S01]  /*5720*/  ISETP.NE.AND.EX P4, PT, R83, RZ, PT, P4 ;  /* 0x000000ff5300720c */ /* 0x000fe20003f85340 */
[----:B------:R-:W-:Y:S01]  /*5730*/  UPLOP3.LUT UP0, UPT, UPT, UPT, UPT, 0x40, 0x4 ;  /* 0x000000000004789c */ /* 0x000fe20003f0e870 */
[----:B------:R-:W-:Y:S01]  /*5740*/  ISETP.NE.AND.EX P2, PT, RZ, UR39, PT, P2 ;  /* 0x00000027ff007c0c */ /* 0x000fe2000bf45320 */
[----:B------:R-:W-:Y:S01]  /*5750*/  UISETP.NE.AND.EX UP1, UPT, UR47, URZ, UPT, UP1 ;  /* 0x000000ff2f00728c */ /* 0x000fe2000bf25310 */
[----:B------:R-:W-:Y:S04]  /*5760*/  PLOP3.LUT P1, PT, PT, PT, UP2, 0x80, 0x8 ;  /* 0x000000000008781c */ /* 0x000fe80003f2f028 */
[----:B------:R-:W-:Y:S06]  /*5770*/  @UP2 UPLOP3.LUT UP0, UPT, UPT, UPT, UP1, 0x80, 0x8 ;  /* 0x000000000008289c */ /* 0x000fec0003f0f010 */
[----:B------:R-:W-:Y:S01]  /*5780*/  PLOP3.LUT P0, PT, PT, PT, UP0, 0x80, 0x8 ;  /* 0x000000000008781c */ /* 0x000fe20003f0f008 */
[----:B------:R-:W-:Y:S01]  /*5790*/  @!UPT UIADD3 URZ, UPT, UPT, URZ, URZ, URZ ;  /* 0x000000fffffff290 */ /* 0x000fe2000fffe0ff */
[----:B------:R-:W-:Y:S11]  /*57a0*/  BRA.U !UP1, `(.L_x_86) ;  /* 0x0000000109387547 */ /* 0x000ff6000b800000 */
[----:B------:R-:W-:Y:S01]  /*57b0*/  UISETP.NE.U32.AND UP0, UPT, UR38, URZ, UPT ;  /* 0x000000ff2600728c */ /* 0x000fe2000bf05070 */
[----:B------:R-:W-:Y:S02]  /*57c0*/  HFMA2 R0, -RZ, RZ, 0, 5.9604644775390625e-08 ;  /* 0x00000001ff007431 */ /* 0x000fe400000001ff */
[----:B------:R-:W-:Y:S01]  /*57d0*/  IMAD.MOV.U32 R88, RZ, RZ, 0x1 ;  /* 0x00000001ff587424 */ /* 0x000fe200078e00ff */
[----:B------:R-:W-:Y:S06]  /*57e0*/  UISETP.NE.AND.EX UP0, UPT, UR39, URZ, UPT, UP0 ;  /* 0x000000ff2700728c */ /* 0x000fec000bf05300 */
[----:B------:R-:W-:Y:S05]  /*57f0*/  PLOP3.LUT P3, PT, PT, PT, UP0, 0x80, 0x8 ;  /* 0x000000000008781c */ /* 0x000fea0003f6f008 */
[----:B------:R-:W1:Y:S01]  /*5800*/  @UP0 LDCU.64 UR6, c[0x0][0x888] ;  /* 0x00011100ff0607ac */ /* 0x000e620008000a00 */
[----:B------:R-:W-:Y:S07]  /*5810*/  @UP0 UIMAD UR4, UR44, UR46, URZ ;  /* 0x0000002e2c0402a4 */ /* 0x000fee000f8e02ff */
[----:B------:R-:W-:Y:S01]  /*5820*/  @!P3 PRMT R88, R0, 0x7610, R88 ;  /* 0x000076100058b816 */ /* 0x000fe20000000058 */
[----:B-1----:R-:W-:Y:S03]  /*5830*/  @UP0 UIMAD.WIDE UR6, UR4, 0x4, UR6 ;  /* 0x00000004040608a5 */ /* 0x002fe6000f8e0206 */
[----:B------:R-:W1:Y:S03]  /*5840*/  @!UP0 LDCU UR4, c[0x0][0x880] ;  /* 0x00011000ff0487ac */ /* 0x000e660008000800 */
[----:B------:R-:W-:Y:S01]  /*5850*/  IMAD.U32 R2, RZ, RZ, UR6 ;  /* 0x00000006ff027e24 */ /* 0x000fe2000f8e00ff */
[----:B------:R-:W-:Y:S05]  /*5860*/  MOV R3, UR7 ;  /* 0x0000000700037c02 */ /* 0x000fea0008000f00 */
[----:B-----5:R2:W5:Y:S02]  /*5870*/  @P3 LDG.E R49, desc[UR48][R2.64] ;  /* 0x0000003002313981 */ /* 0x020564000c1e1900 */
[----:B-12---:R-:W-:Y:S02]  /*5880*/  @!P3 IMAD.U32 R49, RZ, RZ, UR4 ;  /* 0x00000004ff31be24 */ /* 0x006fe4000f8e00ff */
.L_x_86:
[----:B------:R-:W-:Y:S05]  /*5890*/  @!P4 BRA `(.L_x_87) ;  /* 0x000000000020c947 */ /* 0x000fea0003800000 */
[----:B------:R-:W-:Y:S04]  /*58a0*/  ISETP.NE.U32.AND P3, PT, R80, RZ, PT ;  /* 0x000000ff5000720c */ /* 0x000fe80003f65070 */
[----:B------:R-:W-:Y:S11]  /*58b0*/  ISETP.NE.AND.EX P3, PT, R81, RZ, PT, P3 ;  /* 0x000000ff5100720c */ /* 0x000ff60003f65330 */
[----:B------:R-:W-:Y:S02]  /*58c0*/  @!UPT UIADD3 URZ, UPT, UPT, URZ, URZ, URZ ;  /* 0x000000fffffff290 */ /* 0x000fe4000fffe0ff */
[----:B------:R-:W1:Y:S01]  /*58d0*/  @P3 LDC.64 R2, c[0x0][0x8a8] ;  /* 0x00022a00ff023b82 */ /* 0x000e620000000a00 */
[----:B------:R-:W-:Y:S04]  /*58e0*/  @P3 IMAD R0, R82, UR44, RZ ;  /* 0x0000002c52003c24 */ /* 0x000fe8000f8e02ff */
[----:B-1----:R-:W-:Y:S05]  /*58f0*/  @P3 IMAD.WIDE R2, R0, 0x4, R2 ;  /* 0x0000000400023825 */ /* 0x002fea00078e0202 */
[----:B-----5:R1:W5:Y:S02]  /*5900*/  @P3 LDG.E R47, desc[UR48][R2.64] ;  /* 0x00000030022f3981 */ /* 0x020364000c1e1900 */
[----:B-1----:R-:W2:Y:S02]  /*5910*/  @!P3 LDC R47, c[0x0][0x8a0] ;  /* 0x00022800ff2fbb82 */ /* 0x002ea40000000800 */
.L_x_87:
[----:B-----5:R-:W-:Y:S01]  /*5920*/  FSETP.NEU.AND P3, PT, R49, RZ, PT ;  /* 0x000000ff3100720b */ /* 0x020fe20003f6d000 */
[----:B------:R-:W-:Y:S01]  /*5930*/  IMAD.SHL.U32 R66, R92, 0x2, RZ ;  /* 0x000000025c427824 */ /* 0x000fe200078e00ff */
[----:B------:R-:W-:Y:S01]  /*5940*/  SEL R4, RZ, 0xffffffff, P2 ;  /* 0xffffffffff047807 */ /* 0x000fe20001000000 */
[----:B------:R-:W-:Y:S01]  /*5950*/  BSSY B1, `(.L_x_88) ;  /* 0x0000043000017945 */ /* 0x000fe20003800000 */
[----:B------:R-:W-:Y:S01]  /*5960*/  @P1 LOP3.LUT P2, RZ, R88, 0xff, RZ, 0xc0, !PT ;  /* 0x000000ff58ff1812 */ /* 0x000fe2000784c0ff */
[----:B------:R-:W-:Y:S01]  /*5970*/  VIADD R107, R66, UR36 ;  /* 0x00000024426b7c36 */ /* 0x000fe20008000000 */
[----:B------:R-:W-:Y:S01]  /*5980*/  @P1 SEL R0, RZ, 0xffffffff, P3 ;  /* 0xffffffffff001807 */ /* 0x000fe20001800000 */
[----:B------:R-:W-:Y:S01]  /*5990*/  IMAD.MOV.U32 R67, RZ, RZ, 0x1 ;  /* 0x00000001ff437424 */ /* 0x000fe200078e00ff */
[----:B------:R-:W-:Y:S01]  /*59a0*/  LOP3.LUT R98, R98, 0x1, RZ, 0x3c, !PT ;  /* 0x0000000162627812 */ /* 0x000fe200078e3cff */
[----:B------:R-:W-:Y:S01]  /*59b0*/  IMAD.MOV.U32 R65, RZ, RZ, RZ ;  /* 0x000000ffff417224 */ /* 0x000fe200078e00ff */
[----:B------:R-:W-:Y:S02]  /*59c0*/  @P0 SEL R0, R4, R0, !P2 ;  /* 0x0000000004000207 */ /* 0x000fe40005000000 */
[----:B------:R-:W-:Y:S02]  /*59d0*/  CS2R R78, SRZ ;  /* 0x00000000004e7805 */ /* 0x000fe4000001ff00 */
[----:B------:R-:W-:Y:S02]  /*59e0*/  LEA R64, R45, UR36, 0x3 ;  /* 0x000000242d407c11 */ /* 0x000fe4000f8e18ff */
[----:B------:R-:W-:Y:S02]  /*59f0*/  CS2R R76, SRZ ;  /* 0x00000000004c7805 */ /* 0x000fe4000001ff00 */
[----:B------:R-:W-:Y:S02]  /*5a00*/  @P1 LOP3.LUT R0, R0, 0x1, RZ, 0xc0, !PT ;  /* 0x0000000100001812 */ /* 0x000fe400078ec0ff */
[----:B------:R-:W-:Y:S02]  /*5a10*/  CS2R R70, SRZ ;  /* 0x0000000000467805 */ /* 0x000fe4000001ff00 */
[----:B------:R-:W-:Y:S02]  /*5a20*/  SHF.L.U32 R2, R97, 0x1f, RZ ;  /* 0x0000001f61027819 */ /* 0x000fe400000006ff */
[----:B------:R-:W-:Y:S02]  /*5a30*/  CS2R R68, SRZ ;  /* 0x0000000000447805 */ /* 0x000fe4000001ff00 */
[----:B------:R-:W-:Y:S02]  /*5a40*/  ISETP.NE.U32.OR P6, PT, R0, 0x1, !P1 ;  /* 0x000000010000780c */ /* 0x000fe40004fc5470 */
[----:B------:R-:W-:Y:S02]  /*5a50*/  CS2R R62, SRZ ;  /* 0x00000000003e7805 */ /* 0x000fe4000001ff00 */
[----:B------:R-:W-:Y:S02]  /*5a60*/  PLOP3.LUT P2, PT, PT, PT, UP1, 0x80, 0x8 ;  /* 0x000000000008781c */ /* 0x000fe40003f4f018 */
[----:B------:R-:W-:Y:S02]  /*5a70*/  CS2R R60, SRZ ;  /* 0x00000000003c7805 */ /* 0x000fe4000001ff00 */
[----:B------:R-:W-:Y:S02]  /*5a80*/  LEA.HI R48, R45, R45, RZ, 0x1 ;  /* 0x0000002d2d307211 */ /* 0x000fe400078f08ff */
[----:B------:R-:W-:Y:S02]  /*5a90*/  CS2R R58, SRZ ;  /* 0x00000000003a7805 */ /* 0x000fe4000001ff00 */
[----:B------:R-:W-:Y:S02]  /*5aa0*/  LOP3.LUT P4, R103, R88, 0xff, RZ, 0xc0, !PT ;  /* 0x000000ff58677812 */ /* 0x000fe4000788c0ff */
[----:B------:R-:W-:Y:S02]  /*5ab0*/  CS2R R56, SRZ ;  /* 0x0000000000387805 */ /* 0x000fe4000001ff00 */
[----:B------:R-:W-:Y:S01]  /*5ac0*/  SEL R3, RZ, 0xffffffff, P3 ;  /* 0xffffffffff037807 */ /* 0x000fe20001800000 */
[----:B------:R-:W-:Y:S01]  /*5ad0*/  VIADD R108, R107, 0x400 ;  /* 0x000004006b6c7836 */ /* 0x000fe20000000000 */
[----:B------:R-:W-:Y:S01]  /*5ae0*/  P2R R105, PR, RZ, 0x40 ;  /* 0x00000040ff697803 */ /* 0x000fe20000000000 */
[----:B------:R-:W-:Y:S01]  /*5af0*/  IMAD.IADD R106, R99, 0x1, R107 ;  /* 0x00000001636a7824 */ /* 0x000fe200078e026b */
[----:B------:R-:W-:Y:S02]  /*5b00*/  @P6 SHF.L.U32 R0, R98, 0x1f, RZ ;  /* 0x0000001f62006819 */ /* 0x000fe400000006ff */
[----:B------:R-:W-:Y:S02]  /*5b10*/  @P2 SEL R3, R4, R3, !P4 ;  /* 0x0000000304032207 */ /* 0x000fe40006000000 */
[----:B------:R1:W3:Y:S02]  /*5b20*/  @P6 SYNCS.PHASECHK.TRANS64.TRYWAIT P1, [UR36+0x20], R0 ;  /* 0x00002000ff0065a7 */ /* 0x0002e40008021124 */
[----:B------:R-:W-:Y:S04]  /*5b30*/  LOP3.LUT R3, R3, 0x1, RZ, 0xc0, !PT ;  /* 0x0000000103037812 */ /* 0x000fe800078ec0ff */
[----:B------:R-:W-:Y:S04]  /*5b40*/  ISETP.NE.U32.AND P5, PT, R3, 0x1, PT ;  /* 0x000000010300780c */ /* 0x000fe80003fa5070 */
[----:B------:R-:W-:Y:S01]  /*5b50*/  P2R R72, PR, RZ, 0x20 ;  /* 0x00000020ff487803 */ /* 0x000fe20000000000 */
[----:B------:R4:W2:Y:S01]  /*5b60*/  SYNCS.PHASECHK.TRANS64.TRYWAIT P0, [R64+URZ+0x90], R2 ;  /* 0x00009002400075a7 */ /* 0x0008a200080011ff */
[C---:B-1----:R-:W-:Y:S01]  /*5b70*/  IMAD.SHL.U32 R0, R48.reuse, 0x80, RZ ;  /* 0x0000008030007824 */ /* 0x042fe200078e00ff */
[----:B------:R-:W-:Y:S04]  /*5b80*/  LOP3.LUT R48, R48, 0xffe, RZ, 0xc0, !PT ;  /* 0x00000ffe30307812 */ /* 0x000fe800078ec0ff */
[----:B------:R-:W-:Y:S01]  /*5b90*/  LOP3.LUT R0, R0, 0xffffff00, RZ, 0xc0, !PT ;  /* 0xffffff0000007812 */ /* 0x000fe200078ec0ff */
[----:B------:R-:W-:Y:S04]  /*5ba0*/  IMAD.IADD R48, R45, 0x1, -R48 ;  /* 0x000000012d307824 */ /* 0x000fe800078e0a30 */
[----:B------:R-:W-:Y:S04]  /*5bb0*/  IMAD.IADD R0, R46, 0x1, R0 ;  /* 0x000000012e007824 */ /* 0x000fe800078e0200 */
[----:B------:R-:W-:Y:S01]  /*5bc0*/  IMAD R48, R48, 0x100000, R0 ;  /* 0x0010000030307824 */ /* 0x000fe200078e0200 */
[----:B---3--:R-:W-:Y:S01]  /*5bd0*/  @P6 SEL R67, RZ, 0x1, !P1 ;  /* 0x00000001ff436807 */ /* 0x008fe20004800000 */
[----:B----4-:R-:W-:Y:S06]  /*5be0*/  @!P6 BRA `(.L_x_89) ;  /* 0x000000000064e947 */ /* 0x010fec0003800000 */
[----:B------:R-:W-:Y:S01]  /*5bf0*/  @P5 IMAD R5, R100, 0x2, R108 ;  /* 0x0000000264055824 */ /* 0x000fe200078e026c */
[----:B------:R-:W-:Y:S01]  /*5c00*/  ISETP.NE.AND P1, PT, R67, RZ, PT ;  /* 0x000000ff4300720c */ /* 0x000fe20003f25270 */
[----:B------:R-:W-:Y:S01]  /*5c10*/  IMAD.MOV.U32 R78, RZ, RZ, RZ ;  /* 0x000000ffff4e7224 */ /* 0x000fe200078e00ff */
[----:B------:R-:W-:Y:S01]  /*5c20*/  BSSY B0, `(.L_x_90) ;  /* 0x000000d000007945 */ /* 0x000fe20003800000 */
[----:B------:R-:W-:Y:S01]  /*5c30*/  @P5 IMAD.IADD R4, R99, 0x1, R5 ;  /* 0x0000000163045824 */ /* 0x000fe200078e0205 */
[----:B------:R-:W-:Y:S02]  /*5c40*/  CS2R R70, SRZ ;  /* 0x0000000000467805 */ /* 0x000fe4000001ff00 */
[----:B------:R-:W-:Y:S02]  /*5c50*/  CS2R R68, SRZ ;  /* 0x0000000000447805 */ /* 0x000fe4000001ff00 */
[----:B------:R-:W-:Y:S02]  /*5c60*/  CS2R R76, SRZ ;  /* 0x00000000004c7805 */ /* 0x000fe4000001ff00 */
[----:B------:R-:W-:Y:S02]  /*5c70*/  CS2R R58, SRZ ;  /* 0x00000000003a7805 */ /* 0x000fe4000001ff00 */
[----:B------:R-:W-:Y:S02]  /*5c80*/  CS2R R56, SRZ ;  /* 0x0000000000387805 */ /* 0x000fe4000001ff00 */
[----:B------:R-:W-:Y:S02]  /*5c90*/  CS2R R62, SRZ ;  /* 0x00000000003e7805 */ /* 0x000fe4000001ff00 */
[----:B------:R-:W-:Y:S01]  /*5ca0*/  CS2R R60, SRZ ;  /* 0x00000000003c7805 */ /* 0x000fe2000001ff00 */
[----:B------:R-:W-:Y:S06]  /*5cb0*/  @P1 BRA `(.L_x_91) ;  /* 0x00000000000c1947 */ /* 0x000fec0003800000 */
[----:B------:R-:W-:Y:S04]  /*5cc0*/  SHF.L.U32 R3, R98, 0x1f, RZ ;  /* 0x0000001f62037819 */ /* 0x000fe800000006ff */
[----:B------:R-:W1:Y:S02]  /*5cd0*/  SYNCS.PHASECHK.TRANS64.TRYWAIT P1, [UR36+0x20], R3 ;  /* 0x00002003ff0075a7 */ /* 0x000e640008021124 */
[----:B-1----:R-:W-:Y:S05]  /*5ce0*/  @!P1 BRA `(.L_x_92) ;  /* 0x0000003c00509947 */ /* 0x002fea0003800000 */
.L_x_91:
[----:B------:R-:W-:Y:S05]  /*5cf0*/  BSYNC B0 ;  /* 0x0000000000007941 */ /* 0x000fea0003800000 */
.L_x_90:
[----:B------:R-:W-:Y:S01]  /*5d00*/  ISETP.NE.AND P1, PT, R72, RZ, PT ;  /* 0x000000ff4800720c */ /* 0x000fe20003f25270 */
[----:B------:R-:W-:Y:S11]  /*5d10*/  HFMA2 R65, -RZ, RZ, 0, 5.9604644775390625e-08 ;  /* 0x00000001ff417431 */ /* 0x000ff600000001ff */
[----:B------:R-:W-:Y:S01]  /*5d20*/  @!UPT UIADD3 URZ, UPT, UPT, URZ, URZ, URZ ;  /* 0x000000fffffff290 */ /* 0x000fe2000fffe0ff */
[----:B------:R-:W-:Y:S05]  /*5d30*/  @P1 WARPSYNC.ALL ;  /* 0x0000000000001948 */ /* 0x000fea0003800000 */
[----:B------:R3:W4:Y:S04]  /*5d40*/  @P1 LDSM.16.M88.4 R68, [R5] ;  /* 0x000000000544183b */ /* 0x0007280000000200 */
[----:B------:R3:W1:Y:S04]  /*5d50*/  @P1 LDSM.16.M88.4 R76, [R4] ;  /* 0x00000000044c183b */ /* 0x0006680000000200 */
[----:B------:R3:W1:Y:S04]  /*5d60*/  @P1 LDSM.16.M88.4 R56, [R66+UR36+0x400] ;  /* 0x000400244238183b */ /* 0x0006680008000200 */
[----:B------:R3:W1:Y:S02]  /*5d70*/  @P1 LDSM.16.M88.4 R60, [R106+0x400] ;  /* 0x000400006a3c183b */ /* 0x0006640000000200 */
.L_x_89:
[----:B------:R-:W-:Y:S05]  /*5d80*/  BSYNC B1 ;  /* 0x0000000000017941 */ /* 0x000fea0003800000 */
.L_x_88:
[----:B-1----:R-:W-:Y:S04]  /*5d90*/  SHF.R.U32.HI R0, RZ, 0x15, R48 ;  /* 0x00000015ff007819 */ /* 0x002fe80000011630 */
[----:B------:R-:W-:Y:S01]  /*5da0*/  LOP3.LUT P1, RZ, R0, 0x3, R93, 0x48, !PT ;  /* 0x0000000300ff7812 */ /* 0x000fe2000782485d */
[----:B------:R-:W-:Y:S01]  /*5db0*/  @!UPT UIADD3 URZ, UPT, UPT, URZ, URZ, URZ ;  /* 0x000000fffffff290 */ /* 0x000fe2000fffe0ff */
[----:B--2---:R-:W-:Y:S11]  /*5dc0*/  @P0 BRA `(.L_x_93) ;  /* 0x0000000000080947 */ /* 0x004ff60003800000 */
[----:B------:R-:W1:Y:S02]  /*5dd0*/  SYNCS.PHASECHK.TRANS64.TRYWAIT P0, [R64+URZ+0x90], R2 ;  /* 0x00009002400075a7 */ /* 0x000e6400080011ff */
[----:B-1----:R-:W-:Y:S05]  /*5de0*/  @!P0 BRA `(.L_x_94) ;  /* 0x0000003c00288947 */ /* 0x002fea0003800000 */
.L_x_93:
[----:B------:R-:W-:Y:S05]  /*5df0*/  @!P1 BRA `(.L_x_95) ;  /* 0x0000000000409947 */ /* 0x000fea0003800000 */
[----:B------:R-:W3:Y:S01]  /*5e00*/  LDCU.64 UR8, c[0x4][0x70] ;  /* 0x01000e00ff0877ac */ /* 0x000ee20008000a00 */
[----:B------:R-:W-:Y:S01]  /*5e10*/  MOV R3, 0x0 ;  /* 0x0000000000037802 */ /* 0x000fe20000000f00 */
[----:B------:R-:W-:Y:S02]  /*5e20*/  HFMA2 R12, -RZ, RZ, 0, 5.9604644775390625e-08 ;  /* 0x00000001ff0c7431 */ /* 0x000fe400000001ff */
[----:B------:R-:W-:Y:S02]  /*5e30*/  IMAD.MOV.U32 R8, RZ, RZ, 0x192 ;  /* 0x00000192ff087424 */ /* 0x000fe400078e00ff */
[----:B------:R-:W-:Y:S01]  /*5e40*/  IMAD.MOV.U32 R13, RZ, RZ, RZ ;  /* 0x000000ffff0d7224 */ /* 0x000fe200078e00ff */
[----:B------:R-:W2:Y:S01]  /*5e50*/  LDCU.64 UR6, c[0x4][0x78] ;  /* 0x01000f00ff0677ac */ /* 0x000ea20008000a00 */
[----:B-1----:R-:W1:Y:S01]  /*5e60*/  LDC.64 R2, c[0x4][R3] ;  /* 0x0100000003027b82 */ /* 0x002e620000000a00 */
[----:B------:R-:W5:Y:S01]  /*5e70*/  LDCU.64 UR4, c[0x4][0x10] ;  /* 0x01000200ff0477ac */ /* 0x000f620008000a00 */
[----:B---3--:R-:W-:Y:S01]  /*5e80*/  MOV R5, UR9 ;  /* 0x0000000900057c02 */ /* 0x008fe20008000f00 */
[----:B------:R-:W-:Y:S01]  /*5e90*/  IMAD.U32 R4, RZ, RZ, UR8 ;  /* 0x00000008ff047e24 */ /* 0x000fe2000f8e00ff */
[----:B--2---:R-:W-:Y:S01]  /*5ea0*/  MOV R7, UR7 ;  /* 0x0000000700077c02 */ /* 0x004fe20008000f00 */
[----:B------:R-:W-:Y:S01]  /*5eb0*/  IMAD.U32 R6, RZ, RZ, UR6 ;  /* 0x00000006ff067e24 */ /* 0x000fe2000f8e00ff */
[----:B-----5:R-:W-:Y:S01]  /*5ec0*/  MOV R11, UR5 ;  /* 0x00000005000b7c02 */ /* 0x020fe20008000f00 */
[----:B------:R-:W-:Y:S02]  /*5ed0*/  IMAD.U32 R10, RZ, RZ, UR4 ;  /* 0x00000004ff0a7e24 */ /* 0x000fe4000f8e00ff */
[----:B------:R-:W-:Y:S07]  /*5ee0*/  LEPC R20, `(.L_x_95) ;  /* 0x000000001014794e */ /* 0x000fee0000000000 */
[----:B-1--4-:R-:W-:Y:S05]  /*5ef0*/  CALL.ABS.NOINC R2 ;  /* 0x0000000002007343 */ /* 0x012fea0003c00000 */
.L_x_95:
[----:B------:R-:W-:Y:S05]  /*5f00*/  WARPSYNC.ALL ;  /* 0x0000000000007948 */ /* 0x000fea0003800000 */
[----:B------:R-:W-:Y:S01]  /*5f10*/  R2UR UR4, R48 ;  /* 0x00000000300472ca */ /* 0x000fe200000e0000 */
[--C-:B------:R-:W-:Y:S01]  /*5f20*/  HADD2.F32 R50, -RZ, R56.reuse.H0_H0 ;  /* 0x20000038ff327230 */ /* 0x100fe20000004100 */
[----:B------:R-:W-:Y:S01]  /*5f30*/  SHF.L.U32 R73, R100, 0x1, RZ ;  /* 0x0000000164497819 */ /* 0x000fe200000006ff */
[----:B------:R-:W-:Y:S01]  /*5f40*/  HADD2.F32 R51, -RZ, R56.H1_H1 ;  /* 0x30000038ff337230 */ /* 0x000fe20000004100 */
[----:B------:R-:W-:Y:S01]  /*5f50*/  ISETP.NE.AND P0, PT, R101, RZ, PT ;  /* 0x000000ff6500720c */ /* 0x000fe20003f05270 */
[--C-:B------:R-:W-:Y:S01]  /*5f60*/  HADD2.F32 R52, -RZ, R57.reuse.H0_H0 ;  /* 0x20000039ff347230 */ /* 0x100fe20000004100 */
[----:B------:R-:W-:Y:S01]  /*5f70*/  IADD3 R108, PT, PT, R108, R73, RZ ;  /* 0x000000496c6c7210 */ /* 0x000fe20007ffe0ff */
[----:B------:R-:W-:Y:S03]  /*5f80*/  BSSY.RECONVERGENT B0, `(.L_x_96) ;  /* 0x0000086000007945 */ /* 0x000fe60003800200 */
[----:B------:R-:W-:Y:S03]  /*5f90*/  IADD3 R109, PT, PT, R99, R108, RZ ;  /* 0x0000006c636d7210 */ /* 0x000fe60007ffe0ff */
[----:B---3--:R-:W2:Y:S02]  /*5fa0*/  LDTM.16dp256bit.x8 R4, tmem[UR4] ;  /* 0x00000004000479ee */ /* 0x008ea400081a0000 */
[C---:B--2---:R-:W-:Y:S01]  /*5fb0*/  FMUL R0, R47.reuse, R4 ;  /* 0x000000042f007220 */ /* 0x044fe20000400000 */
[C---:B-1----:R-:W-:Y:S01]  /*5fc0*/  FMUL R2, R47.reuse, R5 ;  /* 0x000000052f027220 */ /* 0x042fe20000400000 */
[C---:B------:R-:W-:Y:S01]  /*5fd0*/  FMUL R4, R47.reuse, R8 ;  /* 0x000000082f047220 */ /* 0x040fe20000400000 */
[----:B------:R-:W-:Y:S01]  /*5fe0*/  FMUL R3, R47, R6 ;  /* 0x000000062f037220 */ /* 0x000fe20000400000 */
[C---:B------:R-:W-:Y:S01]  /*5ff0*/  FFMA R0, R49.reuse, R50, R0 ;  /* 0x0000003231007223 */ /* 0x040fe20000000000 */
[----:B------:R-:W-:Y:S01]  /*6000*/  FFMA R2, R49, R51, R2 ;  /* 0x0000003331027223 */ /* 0x000fe20000000002 */
[C---:B------:R-:W-:Y:S01]  /*6010*/  FMUL R5, R47.reuse, R9 ;  /* 0x000000092f057220 */ /* 0x040fe20000400000 */
        /* <DEDUP_REMOVED lines=16> */
[----:B------:R-:W-:Y:S02]  /*6120*/  HADD2.F32 R32, -RZ, R57.H1_H1 ;  /* 0x30000039ff207230 */ /* 0x000fe40000004100 */
[C---:B------:R-:W-:Y:S01]  /*6130*/  FMUL R26, R47.reuse, R30 ;  /* 0x0000001e2f1a7220 */ /* 0x040fe20000400000 */
[----:B------:R-:W-:Y:S01]  /*6140*/  FMUL R29, R47, R33 ;  /* 0x000000212f1d7220 */ /* 0x000fe20000400000 */
[--C-:B------:R-:W-:Y:S02]  /*6150*/  HADD2.F32 R33, -RZ, R58.reuse.H0_H0 ;  /* 0x2000003aff217230 */ /* 0x100fe40000004100 */
[----:B------:R-:W-:Y:S01]  /*6160*/  FFMA R3, R49, R52, R3 ;  /* 0x0000003431037223 */ /* 0x000fe20000000003 */
[C---:B------:R-:W-:Y:S01]  /*6170*/  FMUL R7, R47.reuse, R7 ;  /* 0x000000072f077220 */ /* 0x040fe20000400000 */
[----:B------:R-:W-:Y:S01]  /*6180*/  FMUL R30, R47, R34 ;  /* 0x000000222f1e7220 */ /* 0x000fe20000400000 */
[----:B------:R-:W-:Y:S01]  /*6190*/  HADD2.F32 R34, -RZ, R58.H1_H1 ;  /* 0x3000003aff227230 */ /* 0x000fe20000004100 */
[----:B------:R-:W-:Y:S01]  /*61a0*/  F2FP.F16.F32.PACK_AB R52, R2, R0 ;  /* 0x000000000234723e */ /* 0x000fe200000000ff */
[--C-:B------:R-:W-:Y:S02]  /*61b0*/  HADD2.F32 R0, -RZ, R59.reuse.H0_H0 ;  /* 0x2000003bff007230 */ /* 0x100fe40000004100 */
[C---:B------:R-:W-:Y:S01]  /*61c0*/  FFMA R7, R49.reuse, R32, R7 ;  /* 0x0000002031077223 */ /* 0x040fe20000000007 */
[----:B------:R-:W-:Y:S02]  /*61d0*/  HADD2.F32 R2, -RZ, R59.H1_H1 ;  /* 0x3000003bff027230 */ /* 0x000fe40000004100 */
[C---:B------:R-:W-:Y:S01]  /*61e0*/  FFMA R4, R49.reuse, R33, R4 ;  /* 0x0000002131047223 */ /* 0x040fe20000000004 */
[C---:B------:R-:W-:Y:S01]  /*61f0*/  FFMA R5, R49.reuse, R34, R5 ;  /* 0x0000002231057223 */ /* 0x040fe20000000005 */
[----:B------:R-:W-:Y:S01]  /*6200*/  FFMA R6, R49, R0, R6 ;  /* 0x0000000031067223 */ /* 0x000fe20000000006 */
[--C-:B------:R-:W-:Y:S02]  /*6210*/  HADD2.F32 R0, -RZ, R60.reuse.H0_H0 ;  /* 0x2000003cff007230 */ /* 0x100fe40000004100 */
[----:B------:R-:W-:Y:S01]  /*6220*/  FMUL R11, R47, R11 ;  /* 0x0000000b2f0b7220 */ /* 0x000fe20000400000 */
[----:B------:R-:W-:Y:S01]  /*6230*/  F2FP.F16.F32.PACK_AB R53, R7, R3 ;  /* 0x000000030735723e */ /* 0x000fe200000000ff */
[--C-:B------:R-:W-:Y:S02]  /*6240*/  HADD2.F32 R3, -RZ, R61.reuse.H0_H0 ;  /* 0x2000003dff037230 */ /* 0x100fe40000004100 */
[----:B------:R-:W-:Y:S01]  /*6250*/  FMUL R15, R47, R15 ;  /* 0x0000000f2f0f7220 */ /* 0x000fe20000400000 */
[C---:B------:R-:W-:Y:S01]  /*6260*/  FFMA R11, R49.reuse, R2, R11 ;  /* 0x00000002310b7223 */ /* 0x040fe2000000000b */
[----:B------:R-:W-:Y:S02]  /*6270*/  HADD2.F32 R2, -RZ, R60.H1_H1 ;  /* 0x3000003cff027230 */ /* 0x000fe40000004100 */
[----:B------:R-:W-:Y:S01]  /*6280*/  FFMA R8, R49, R0, R8 ;  /* 0x0000000031087223 */ /* 0x000fe20000000008 */
[----:B------:R-:W-:Y:S02]  /*6290*/  HADD2.F32 R0, -RZ, R61.H1_H1 ;  /* 0x3000003dff007230 */ /* 0x000fe40000004100 */
[C---:B------:R-:W-:Y:S01]  /*62a0*/  FMUL R19, R47.reuse, R19 ;  /* 0x000000132f137220 */ /* 0x040fe20000400000 */
[----:B------:R-:W-:Y:S01]  /*62b0*/  FMUL R23, R47, R23 ;  /* 0x000000172f177220 */ /* 0x000fe20000400000 */
[C---:B------:R-:W-:Y:S01]  /*62c0*/  FFMA R9, R49.reuse, R2, R9 ;  /* 0x0000000231097223 */ /* 0x040fe20000000009 */
[--C-:B------:R-:W-:Y:S02]  /*62d0*/  HADD2.F32 R2, -RZ, R62.reuse.H0_H0 ;  /* 0x2000003eff027230 */ /* 0x100fe40000004100 */
[C---:B------:R-:W-:Y:S01]  /*62e0*/  FFMA R10, R49.reuse, R3, R10 ;  /* 0x00000003310a7223 */ /* 0x040fe2000000000a */
[--C-:B------:R-:W-:Y:S02]  /*62f0*/  HADD2.F32 R3, -RZ, R63.reuse.H0_H0 ;  /* 0x2000003fff037230 */ /* 0x100fe40000004100 */
[C---:B------:R-:W-:Y:S01]  /*6300*/  FFMA R15, R49.reuse, R0, R15 ;  /* 0x00000000310f7223 */ /* 0x040fe2000000000f */
[----:B------:R-:W-:Y:S02]  /*6310*/  HADD2.F32 R0, -RZ, R62.H1_H1 ;  /* 0x3000003eff007230 */ /* 0x000fe40000004100 */
[----:B------:R-:W-:Y:S01]  /*6320*/  FFMA R12, R49, R2, R12 ;  /* 0x00000002310c7223 */ /* 0x000fe2000000000c */
[--C-:B----4-:R-:W-:Y:S02]  /*6330*/  HADD2.F32 R2, -RZ, R68.reuse.H0_H0 ;  /* 0x20000044ff027230 */ /* 0x110fe40000004100 */
[C---:B------:R-:W-:Y:S01]  /*6340*/  FMUL R27, R47.reuse, R27 ;  /* 0x0000001b2f1b7220 */ /* 0x040fe20000400000 */
[----:B------:R-:W-:Y:S01]  /*6350*/  FMUL R31, R47, R31 ;  /* 0x0000001f2f1f7220 */ /* 0x000fe20000400000 */
[C---:B------:R-:W-:Y:S01]  /*6360*/  FFMA R13, R49.reuse, R0, R13 ;  /* 0x00000000310d7223 */ /* 0x040fe2000000000d */
[----:B------:R-:W-:Y:S02]  /*6370*/  HADD2.F32 R0, -RZ, R63.H1_H1 ;  /* 0x3000003fff007230 */ /* 0x000fe40000004100 */
[----:B------:R-:W-:Y:S01]  /*6380*/  FFMA R14, R49, R3, R14 ;  /* 0x00000003310e7223 */ /* 0x000fe2000000000e */
[----:B------:R-:W-:Y:S01]  /*6390*/  HADD2.F32 R3, -RZ, R68.H1_H1 ;  /* 0x30000044ff037230 */ /* 0x000fe20000004100 */
[----:B------:R-:W-:Y:S01]  /*63a0*/  F2FP.F16.F32.PACK_AB R54, R5, R4 ;  /* 0x000000040536723e */ /* 0x000fe200000000ff */
[----:B------:R-:W-:Y:S02]  /*63b0*/  HADD2.F32 R4, -RZ, R79.H0_H0 ;  /* 0x2000004fff047230 */ /* 0x000fe40000004100 */
[C---:B------:R-:W-:Y:S01]  /*63c0*/  FFMA R19, R49.reuse, R0, R19 ;  /* 0x0000000031137223 */ /* 0x040fe20000000013 */
[--C-:B------:R-:W-:Y:S02]  /*63d0*/  HADD2.F32 R0, -RZ, R69.reuse.H0_H0 ;  /* 0x20000045ff007230 */ /* 0x100fe40000004100 */
[C---:B------:R-:W-:Y:S01]  /*63e0*/  FFMA R16, R49.reuse, R2, R16 ;  /* 0x0000000231107223 */ /* 0x040fe20000000010 */
[----:B------:R-:W-:Y:S01]  /*63f0*/  FFMA R17, R49, R3, R17 ;  /* 0x0000000331117223 */ /* 0x000fe20000000011 */
[----:B------:R-:W-:Y:S01]  /*6400*/  HADD2.F32 R2, -RZ, R69.H1_H1 ;  /* 0x30000045ff027230 */ /* 0x000fe20000004100 */
[----:B------:R-:W-:Y:S01]  /*6410*/  F2FP.F16.F32.PACK_AB R55, R11, R6 ;  /* 0x000000060b37723e */ /* 0x000fe200000000ff */
[----:B------:R-:W-:Y:S01]  /*6420*/  FFMA R18, R49, R0, R18 ;  /* 0x0000000031127223 */ /* 0x000fe20000000012 */
[--C-:B------:R-:W-:Y:S01]  /*6430*/  HADD2.F32 R0, -RZ, R70.reuse.H0_H0 ;  /* 0x20000046ff007230 */ /* 0x100fe20000004100 */
[----:B------:R-:W-:Y:S01]  /*6440*/  F2FP.F16.F32.PACK_AB R8, R9, R8 ;  /* 0x000000080908723e */ /* 0x000fe200000000ff */
[C---:B------:R-:W-:Y:S01]  /*6450*/  FFMA R23, R49.reuse, R2, R23 ;  /* 0x0000000231177223 */ /* 0x040fe20000000017 */
[----:B------:R1:W-:Y:S01]  /*6460*/  STSM.16.M88.4 [R107+0x400], R52 ;  /* 0x000400346b007844 */ /* 0x0003e20000000200 */
[----:B------:R-:W-:Y:S02]  /*6470*/  HADD2.F32 R2, -RZ, R70.H1_H1 ;  /* 0x30000046ff027230 */ /* 0x000fe40000004100 */
[----:B------:R-:W-:Y:S01]  /*6480*/  FFMA R20, R49, R0, R20 ;  /* 0x0000000031147223 */ /* 0x000fe20000000014 */
[--C-:B------:R-:W-:Y:S01]  /*6490*/  HADD2.F32 R3, -RZ, R71.reuse.H0_H0 ;  /* 0x20000047ff037230 */ /* 0x100fe20000004100 */
[----:B------:R-:W-:Y:S01]  /*64a0*/  F2FP.F16.F32.PACK_AB R9, R15, R10 ;  /* 0x0000000a0f09723e */ /* 0x000fe200000000ff */
[----:B------:R-:W-:Y:S02]  /*64b0*/  HADD2.F32 R0, -RZ, R71.H1_H1 ;  /* 0x30000047ff007230 */ /* 0x000fe40000004100 */
[C---:B------:R-:W-:Y:S01]  /*64c0*/  FFMA R21, R49.reuse, R2, R21 ;  /* 0x0000000231157223 */ /* 0x040fe20000000015 */
[--C-:B------:R-:W-:Y:S02]  /*64d0*/  HADD2.F32 R2, -RZ, R76.reuse.H0_H0 ;  /* 0x2000004cff027230 */ /* 0x100fe40000004100 */
[C---:B------:R-:W-:Y:S01]  /*64e0*/  FFMA R22, R49.reuse, R3, R22 ;  /* 0x0000000331167223 */ /* 0x040fe20000000016 */
[--C-:B------:R-:W-:Y:S02]  /*64f0*/  HADD2.F32 R3, -RZ, R77.reuse.H0_H0 ;  /* 0x2000004dff037230 */ /* 0x100fe40000004100 */
[C---:B------:R-:W-:Y:S01]  /*6500*/  FFMA R27, R49.reuse, R0, R27 ;  /* 0x00000000311b7223 */ /* 0x040fe2000000001b */
[----:B------:R-:W-:Y:S02]  /*6510*/  HADD2.F32 R0, -RZ, R76.H1_H1 ;  /* 0x3000004cff007230 */ /* 0x000fe40000004100 */
[----:B------:R-:W-:Y:S01]  /*6520*/  FFMA R24, R49, R2, R24 ;  /* 0x0000000231187223 */ /* 0x000fe20000000018 */
[--C-:B------:R-:W-:Y:S02]  /*6530*/  HADD2.F32 R2, -RZ, R78.reuse.H0_H0 ;  /* 0x2000004eff027230 */ /* 0x100fe40000004100 */
[----:B------:R-:W-:Y:S01]  /*6540*/  FMUL R35, R47, R35 ;  /* 0x000000232f237220 */ /* 0x000fe20000400000 */
[----:B------:R-:W-:Y:S01]  /*6550*/  F2FP.F16.F32.PACK_AB R10, R13, R12 ;  /* 0x0000000c0d0a723e */ /* 0x000fe200000000ff */
[C---:B------:R-:W-:Y:S01]  /*6560*/  FFMA R25, R49.reuse, R0, R25 ;  /* 0x0000000031197223 */ /* 0x040fe20000000019 */
[----:B------:R-:W-:Y:S02]  /*6570*/  HADD2.F32 R0, -RZ, R77.H1_H1 ;  /* 0x3000004dff007230 */ /* 0x000fe40000004100 */
[----:B------:R-:W-:Y:S01]  /*6580*/  FFMA R26, R49, R3, R26 ;  /* 0x00000003311a7223 */ /* 0x000fe2000000001a */
[----:B------:R-:W-:Y:S01]  /*6590*/  HADD2.F32 R3, -RZ, R78.H1_H1 ;  /* 0x3000004eff037230 */ /* 0x000fe20000004100 */
[----:B------:R-:W-:Y:S01]  /*65a0*/  F2FP.F16.F32.PACK_AB R11, R19, R14 ;  /* 0x0000000e130b723e */ /* 0x000fe200000000ff */
[C---:B------:R-:W-:Y:S01]  /*65b0*/  FFMA R31, R49.reuse, R0, R31 ;  /* 0x00000000311f7223 */ /* 0x040fe2000000001f */
[----:B------:R-:W-:Y:S02]  /*65c0*/  HADD2.F32 R0, -RZ, R79.H1_H1 ;  /* 0x3000004fff007230 */ /* 0x000fe40000004100 */
[C---:B------:R-:W-:Y:S01]  /*65d0*/  FFMA R28, R49.reuse, R2, R28 ;  /* 0x00000002311c7223 */ /* 0x040fe2000000001c */
[----:B------:R1:W-:Y:S01]  /*65e0*/  STSM.16.M88.4 [R106+0x400], R8 ;  /* 0x000400086a007844 */ /* 0x0003e20000000200 */
[----:B------:R-:W-:Y:S01]  /*65f0*/  FFMA R29, R49, R3, R29 ;  /* 0x00000003311d7223 */ /* 0x000fe2000000001d */
[----:B------:R-:W-:Y:S01]  /*6600*/  F2FP.F16.F32.PACK_AB R16, R17, R16 ;  /* 0x000000101110723e */ /* 0x000fe200000000ff */
[----:B------:R-:W-:Y:S01]  /*6610*/  FFMA R30, R49, R4, R30 ;  /* 0x00000004311e7223 */ /* 0x000fe2000000001e */
[----:B------:R-:W-:Y:S01]  /*6620*/  F2FP.F16.F32.PACK_AB R17, R23, R18 ;  /* 0x000000121711723e */ /* 0x000fe200000000ff */
[----:B------:R-:W-:Y:S01]  /*6630*/  FFMA R35, R49, R0, R35 ;  /* 0x0000000031237223 */ /* 0x000fe20000000023 */
[----:B------:R-:W-:Y:S02]  /*6640*/  F2FP.F16.F32.PACK_AB R18, R21, R20 ;  /* 0x000000141512723e */ /* 0x000fe400000000ff */
[----:B------:R-:W-:Y:S02]  /*6650*/  F2FP.F16.F32.PACK_AB R19, R27, R22 ;  /* 0x000000161b13723e */ /* 0x000fe400000000ff */
[----:B------:R-:W-:Y:S02]  /*6660*/  F2FP.F16.F32.PACK_AB R24, R25, R24 ;  /* 0x000000181918723e */ /* 0x000fe400000000ff */
[----:B------:R-:W-:Y:S01]  /*6670*/  F2FP.F16.F32.PACK_AB R25, R31, R26 ;  /* 0x0000001a1f19723e */ /* 0x000fe200000000ff */
[----:B------:R1:W-:Y:S01]  /*6680*/  STSM.16.M88.4 [R108], R16 ;  /* 0x000000106c007844 */ /* 0x0003e20000000200 */
[----:B------:R-:W-:Y:S02]  /*6690*/  F2FP.F16.F32.PACK_AB R26, R29, R28 ;  /* 0x0000001c1d1a723e */ /* 0x000fe400000000ff */
[----:B------:R-:W-:Y:S05]  /*66a0*/  F2FP.F16.F32.PACK_AB R27, R35, R30 ;  /* 0x0000001e231b723e */ /* 0x000fea00000000ff */
[----:B------:R1:W-:Y:S01]  /*66b0*/  STSM.16.M88.4 [R109], R24 ;  /* 0x000000186d007844 */ /* 0x0003e20000000200 */
[----:B------:R-:W-:Y:S01]  /*66c0*/  @!PT LDS RZ, [RZ] ;  /* 0x00000000fffff984 */ /* 0x000fe20000000800 */
[----:B------:R-:W-:Y:S01]  /*66d0*/  @!PT LDS RZ, [RZ] ;  /* 0x00000000fffff984 */ /* 0x000fe20000000800 */
[----:B------:R-:W-:Y:S01]  /*66e0*/  @!PT LDS RZ, [RZ] ;  /* 0x00000000fffff984 */ /* 0x000fe20000000800 */
[----:B------:R-:W-:Y:S01]  /*66f0*/  @!PT LDS RZ, [RZ] ;  /* 0x00000000fffff984 */ /* 0x000fe20000000800 */
[----:B------:R2:W-:Y:S07]  /*6700*/  MEMBAR.ALL.CTA ;  /* 0x0000000000007992 */ /* 0x0005ee0000008000 */
[----:B--2---:R-:W2:Y:S02]  /*6710*/  FENCE.VIEW.ASYNC.S ;  /* 0x00000000000073c6 */ /* 0x004ea40000000000 */
[----:B--2---:R-:W-:Y:S06]  /*6720*/  BAR.SYNC.DEFER_BLOCKING 0x1, 0x80 ;  /* 0x0042000000007b1d */ /* 0x004fec0000010000 */
[----:B------:R-:W-:Y:S05]  /*6730*/  @P0 BRA `(.L_x_97) ;  /* 0x0000000000280947 */ /* 0x000fea0003800000 */
[----:B------:R-:W-:Y:S02]  /*6740*/  UIADD3 UR4, UPT, UPT, UR36, 0x400, URZ ;  /* 0x0000040024047890 */ /* 0x000fe4000fffe0ff */
[----:B------:R-:W-:Y:S01]  /*6750*/  UIADD3 UR6, UP0, UPT, UR52, 0x680, URZ ;  /* 0x0000068034067890 */ /* 0x000fe2000ff1e0ff */
[----:B------:R-:W-:Y:S03]  /*6760*/  UMOV UR43, UR44 ;  /* 0x0000002c002b7c82 */ /* 0x000fe60008000000 */
[----:B------:R-:W-:Y:S01]  /*6770*/  MOV R94, UR4 ;  /* 0x00000004005e7c02 */ /* 0x000fe20008000f00 */
[----:B------:R-:W-:Y:S03]  /*6780*/  UIADD3.X UR7, UPT, UPT, URZ, UR53, URZ, UP0, !UPT ;  /* 0x00000035ff077290 */ /* 0x000fe600087fe4ff */
[----:B------:R-:W-:Y:S11]  /*6790*/  R2UR UR40, R94 ;  /* 0x000000005e2872ca */ /* 0x000ff600000e0000 */
[----:B------:R-:W-:Y:S02]  /*67a0*/  @!UPT UIADD3 URZ, UPT, UPT, URZ, URZ, URZ ;  /* 0x000000fffffff290 */ /* 0x000fe4000fffe0ff */
[----:B------:R2:W-:Y:S01]  /*67b0*/  UTMASTG.3D [UR40], [UR6] ;  /* 0x00000028060073b5 */ /* 0x0005e20008010000 */
[----:B------:R0:W-:Y:S01]  /*67c0*/  UTMACMDFLUSH ;  /* 0x00000000000079b7 */ /* 0x0001e20000000000 */
[----:B--2---:R-:W-:Y:S04]  /*67d0*/  DEPBAR.LE SB0, 0x1 ;  /* 0x000080400000791a */ /* 0x004fe80000000000 */
.L_x_97:
[----:B------:R-:W-:Y:S05]  /*67e0*/  BSYNC.RECONVERGENT B0 ;  /* 0x0000000000007941 */ /* 0x000fea0003800200 */
.L_x_96:
[----:B------:R-:W-:Y:S01]  /*67f0*/  BAR.SYNC.DEFER_BLOCKING 0x1, 0x80 ;  /* 0x0042000000007b1d */ /* 0x000fe20000010000 */
[----:B------:R-:W-:Y:S01]  /*6800*/  ISETP.NE.AND P1, PT, R105, RZ, PT ;  /* 0x000000ff6900720c */ /* 0x000fe20003f25270 */
[----:B------:R-:W-:Y:S01]  /*6810*/  UISETP.NE.AND UP0, UPT, UR45, URZ, UPT ;  /* 0x000000ff2d00728c */ /* 0x000fe2000bf05270 */
[----:B------:R-:W-:Y:S11]  /*6820*/  LEA R2, R65, UR36, 0x3 ;  /* 0x0000002441027c11 */ /* 0x000ff6000f8e18ff */
[----:B------:R-:W-:Y:S01]  /*6830*/  @P1 SHF.L.U32 R3, R98, 0x1f, RZ ;  /* 0x0000001f62031819 */ /* 0x000fe200000006ff */
[----:B------:R-:W-:Y:S06]  /*6840*/  BRA.U !UP0, `(.L_x_98) ;  /* 0x0000000108247547 */ /* 0x000fec000b800000 */
[----:B------:R-:W-:Y:S01]  /*6850*/  IMAD.U32 R4, RZ, RZ, UR51 ;  /* 0x00000033ff047e24 */ /* 0x000fe2000f8e00ff */
[----:B------:R-:W-:Y:S01]  /*6860*/  MOV R0, UR37 ;  /* 0x0000002500007c02 */ /* 0x000fe20008000f00 */
[----:B------:R-:W-:Y:S03]  /*6870*/  UIADD3 UR51, UPT, UPT, UR51, 0x1, URZ ;  /* 0x0000000133337890 */ /* 0x000fe6000fffe0ff */
[----:B------:R-:W-:Y:S01]  /*6880*/  @P1 LEA R4, R4, UR36, 0x3 ;  /* 0x0000002404041c11 */ /* 0x000fe2000f8e18ff */
[----:B------:R-:W-:Y:S04]  /*6890*/  UISETP.NE.AND UP0, UPT, UR51, 0x4, UPT ;  /* 0x000000043300788c */ /* 0x000fe8000bf05270 */
[----:B------:R-:W-:Y:S01]  /*68a0*/  @P1 VIADD R4, R4, 0x40 ;  /* 0x0000004004041836 */ /* 0x000fe20000000000 */
[----:B------:R-:W-:Y:S04]  /*68b0*/  USEL UR51, UR51, URZ, UP0 ;  /* 0x000000ff33337287 */ /* 0x000fe80008000000 */
[----:B------:R-:W-:Y:S04]  /*68c0*/  @P1 PRMT R0, R0, 0x654, R4 ;  /* 0x0000065400001816 */ /* 0x000fe80000000004 */
[----:B------:R2:W-:Y:S04]  /*68d0*/  @P1 SYNCS.ARRIVE.TRANS64.RED.A1T0 RZ, [R0+URZ], RZ ;  /* 0x000000ff00ff19a7 */ /* 0x0005e800081004ff */
.L_x_98:
[----:B------:R-:W3:Y:S01]  /*68e0*/  @P1 SYNCS.PHASECHK.TRANS64.TRYWAIT P0, [R2+URZ+0x20], R3 ;  /* 0x00002003020015a7 */ /* 0x000ee200080011ff */
[----:B------:R-:W-:Y:S01]  /*68f0*/  BSSY B1, `(.L_x_99) ;  /* 0x0000017000017945 */ /* 0x000fe20003800000 */
[----:B---3--:R-:W-:Y:S03]  /*6900*/  @P1 SEL R67, RZ, 0x1, !P0 ;  /* 0x00000001ff431807 */ /* 0x008fe60004000000 */
[----:B------:R-:W-:Y:S05]  /*6910*/  @!P1 BRA `(.L_x_100) ;  /* 0x0000000000509947 */ /* 0x000fea0003800000 */
[----:B------:R-:W-:Y:S01]  /*6920*/  ISETP.NE.AND P1, PT, R72, RZ, PT ;  /* 0x000000ff4800720c */ /* 0x000fe20003f25270 */
[----:B------:R-:W-:Y:S01]  /*6930*/  BSSY B0, `(.L_x_101) ;  /* 0x000000a000007945 */ /* 0x000fe20003800000 */
[----:B------:R-:W-:Y:S11]  /*6940*/  ISETP.NE.AND P0, PT, R67, RZ, PT ;  /* 0x000000ff4300720c */ /* 0x000ff60003f05270 */
[----:B------:R-:W-:Y:S04]  /*6950*/  @P1 IMAD R5, R65, 0x2000, R66 ;  /* 0x0000200041051824 */ /* 0x000fe800078e0242 */
[----:B------:R-:W-:Y:S05]  /*6960*/  @P1 VIADD R4, R5, UR36 ;  /* 0x0000002405041c36 */ /* 0x000fea0008000000 */
[----:B------:R-:W-:Y:S01]  /*6970*/  @P1 IADD3 R3, PT, PT, R73, R4, RZ ;  /* 0x0000000449031210 */ /* 0x000fe20007ffe0ff */
[----:B------:R-:W-:Y:S01]  /*6980*/  @P1 IMAD.IADD R4, R99, 0x1, R4 ;  /* 0x0000000163041824 */ /* 0x000fe200078e0204 */
[----:B------:R-:W-:Y:S06]  /*6990*/  @P0 BRA `(.L_x_102) ;  /* 0x00000000000c0947 */ /* 0x000fec0003800000 */
[----:B--2---:R-:W-:Y:S04]  /*69a0*/  SHF.L.U32 R0, R98, 0x1f, RZ ;  /* 0x0000001f62007819 */ /* 0x004fe800000006ff */
[----:B------:R-:W2:Y:S02]  /*69b0*/  SYNCS.PHASECHK.TRANS64.TRYWAIT P0, [R2+URZ+0x20], R0 ;  /* 0x00002000020075a7 */ /* 0x000ea400080011ff */
[----:B--2---:R-:W-:Y:S05]  /*69c0*/  @!P0 BRA `(.L_x_103) ;  /* 0x0000003000448947 */ /* 0x004fea0003800000 */
.L_x_102:
[----:B------:R-:W-:Y:S05]  /*69d0*/  BSYNC B0 ;  /* 0x0000000000007941 */ /* 0x000fea0003800000 */
.L_x_101:
[----:B------:R-:W-:Y:S02]  /*69e0*/  ISETP.NE.AND P0, PT, R72, RZ, PT ;  /* 0x000000ff4800720c */ /* 0x000fe40003f05270 */
[----:B------:R-:W-:Y:S11]  /*69f0*/  IADD3 R65, PT, PT, R65, 0x1, RZ ;  /* 0x0000000141417810 */ /* 0x000ff60007ffe0ff */
[----:B--2---:R-:W-:Y:S01]  /*6a00*/  @P0 IMAD.IADD R0, R99, 0x1, R3 ;  /* 0x0000000163000824 */ /* 0x004fe200078e0203 */
[----:B------:R-:W-:Y:S05]  /*6a10*/  @P0 WARPSYNC.ALL ;  /* 0x0000000000000948 */ /* 0x000fea0003800000 */
[----:B------:R3:W4:Y:S04]  /*6a20*/  @P0 LDSM.16.M88.4 R56, [R5+UR36+0x400] ;  /* 0x000400240538083b */ /* 0x0007280008000200 */
[----:B------:R3:W2:Y:S04]  /*6a30*/  @P0 LDSM.16.M88.4 R60, [R4+0x400] ;  /* 0x00040000043c083b */ /* 0x0006a80000000200 */
[----:B------:R3:W1:Y:S04]  /*6a40*/  @P0 LDSM.16.M88.4 R68, [R3+0x400] ;  /* 0x000400000344083b */ /* 0x0006680000000200 */
[----:B------:R3:W1:Y:S02]  /*6a50*/  @P0 LDSM.16.M88.4 R76, [R0+0x400] ;  /* 0x00040000004c083b */ /* 0x0006640000000200 */
.L_x_100:
[----:B------:R-:W-:Y:S05]  /*6a60*/  BSYNC B1 ;  /* 0x0000000000017941 */ /* 0x000fea0003800000 */
.L_x_99:
[----:B--23--:R-:W-:Y:S05]  /*6a70*/  VIADD R0, R48, 0x40 ;  /* 0x0000004030007836 */ /* 0x00cfea0000000000 */
[----:B------:R-:W-:Y:S04]  /*6a80*/  SHF.R.U32.HI R0, RZ, 0x15, R0 ;  /* 0x00000015ff007819 */ /* 0x000fe80000011600 */
[----:B------:R-:W-:Y:S11]  /*6a90*/  LOP3.LUT P0, RZ, R0, 0x3, R93, 0x48, !PT ;  /* 0x0000000300ff7812 */ /* 0x000ff6000780485d */
[----:B------:R-:W-:Y:S02]  /*6aa0*/  @!UPT UIADD3 URZ, UPT, UPT, URZ, URZ, URZ ;  /* 0x000000fffffff290 */ /* 0x000fe4000fffe0ff */
[----:B------:R-:W-:Y:S05]  /*6ab0*/  @!P0 BRA `(.L_x_104) ;  /* 0x0000000000408947 */ /* 0x000fea0003800000 */
[----:B------:R-:W2:Y:S01]  /*6ac0*/  LDCU.64 UR8, c[0x4][0x70] ;  /* 0x01000e00ff0877ac */ /* 0x000ea20008000a00 */
[----:B------:R-:W-:Y:S01]  /*6ad0*/  MOV R3, 0x0 ;  /* 0x0000000000037802 */ /* 0x000fe20000000f00 */
[----:B------:R-:W-:Y:S02]  /*6ae0*/  HFMA2 R12, -RZ, RZ, 0, 5.9604644775390625e-08 ;  /* 0x00000001ff0c7431 */ /* 0x000fe400000001ff */
[----:B-1----:R-:W-:Y:S02]  /*6af0*/  IMAD.MOV.U32 R8, RZ, RZ, 0x192 ;  /* 0x00000192ff087424 */ /* 0x002fe400078e00ff */
[----:B------:R-:W-:Y:S01]  /*6b00*/  IMAD.MOV.U32 R13, RZ, RZ, RZ ;  /* 0x000000ffff0d7224 */ /* 0x000fe200078e00ff */
[----:B------:R-:W1:Y:S01]  /*6b10*/  LDCU.64 UR6, c[0x4][0x78] ;  /* 0x01000f00ff0677ac */ /* 0x000e620008000a00 */
[----:B------:R-:W3:Y:S01]  /*6b20*/  LDC.64 R2, c[0x4][R3] ;  /* 0x0100000003027b82 */ /* 0x000ee20000000a00 */
[----:B------:R-:W5:Y:S01]  /*6b30*/  LDCU.64 UR4, c[0x4][0x10] ;  /* 0x01000200ff0477ac */ /* 0x000f620008000a00 */
[----:B--2---:R-:W-:Y:S01]  /*6b40*/  MOV R5, UR9 ;  /* 0x0000000900057c02 */ /* 0x004fe20008000f00 */
[----:B------:R-:W-:Y:S01]  /*6b50*/  IMAD.U32 R4, RZ, RZ, UR8 ;  /* 0x00000008ff047e24 */ /* 0x000fe2000f8e00ff */
[----:B-1----:R-:W-:Y:S01]  /*6b60*/  MOV R7, UR7 ;  /* 0x0000000700077c02 */ /* 0x002fe20008000f00 */
[----:B------:R-:W-:Y:S01]  /*6b70*/  IMAD.U32 R6, RZ, RZ, UR6 ;  /* 0x00000006ff067e24 */ /* 0x000fe2000f8e00ff */
[----:B-----5:R-:W-:Y:S01]  /*6b80*/  MOV R11, UR5 ;  /* 0x00000005000b7c02 */ /* 0x020fe20008000f00 */
[----:B------:R-:W-:Y:S02]  /*6b90*/  IMAD.U32 R10, RZ, RZ, UR4 ;  /* 0x00000004ff0a7e24 */ /* 0x000fe4000f8e00ff */
[----:B------:R-:W-:Y:S07]  /*6ba0*/  LEPC R20, `(.L_x_104) ;  /* 0x000000001014794e */ /* 0x000fee0000000000 */
[----:B---34-:R-:W-:Y:S05]  /*6bb0*/  CALL.ABS.NOINC R2 ;  /* 0x0000000002007343 */ /* 0x018fea0003c00000 */
.L_x_104:
[----:B------:R-:W-:Y:S05]  /*6bc0*/  WARPSYNC.ALL ;  /* 0x0000000000007948 */ /* 0x000fea0003800000 */
[----:B------:R-:W-:Y:S01]  /*6bd0*/  R2UR UR4, R48 ;  /* 0x00000000300472ca */ /* 0x000fe200000e0000 */
[--C-:B----4-:R-:W-:Y:S01]  /*6be0*/  HADD2.F32 R3, -RZ, R56.reuse.H0_H0 ;  /* 0x20000038ff037230 */ /* 0x110fe20000004100 */
[----:B------:R-:W-:Y:S01]  /*6bf0*/  ISETP.NE.AND P6, PT, R105, RZ, PT ;  /* 0x000000ff6900720c */ /* 0x000fe20003fc5270 */
[--C-:B------:R-:W-:Y:S01]  /*6c00*/  HADD2.F32 R51, -RZ, R57.reuse.H1_H1 ;  /* 0x30000039ff337230 */ /* 0x100fe20000004100 */
[----:B------:R-:W-:Y:S01]  /*6c10*/  MOV R50, UR51 ;  /* 0x0000003300327c02 */ /* 0x000fe20008000f00 */
[----:B------:R-:W-:Y:S01]  /*6c20*/  BSSY.RECONVERGENT B0, `(.L_x_105) ;  /* 0x000008c000007945 */ /* 0x000fe20003800200 */
[----:B------:R-:W-:Y:S02]  /*6c30*/  MOV R74, UR37 ;  /* 0x00000025004a7c02 */ /* 0x000fe40008000f00 */
[----:B------:R-:W-:Y:S05]  /*6c40*/  ISETP.NE.AND P0, PT, R101, RZ, PT ;  /* 0x000000ff6500720c */ /* 0x000fea0003f05270 */
[----:B-1----:R-:W1:Y:S02]  /*6c50*/  LDTM.16dp256bit.x8 R4, tmem[UR4+0x40] ;  /* 0x00004004000479ee */ /* 0x002e6400081a0000 */
[----:B------:R-:W-:Y:S04]  /*6c60*/  @P6 LEA R50, R50, UR36, 0x3 ;  /* 0x0000002432326c11 */ /* 0x000fe8000f8e18ff */
[----:B------:R-:W-:Y:S04]  /*6c70*/  @P6 IADD3 R50, PT, PT, R50, 0x40, RZ ;  /* 0x0000004032326810 */ /* 0x000fe80007ffe0ff */
[----:B------:R-:W-:Y:S01]  /*6c80*/  @P6 PRMT R74, R74, 0x654, R50 ;  /* 0x000006544a4a6816 */ /* 0x000fe20000000032 */
[----:B------:R-:W-:Y:S02]  /*6c90*/  HADD2.F32 R50, -RZ, R57.H0_H0 ;  /* 0x20000039ff327230 */ /* 0x000fe40000004100 */
[C---:B-1----:R-:W-:Y:S01]  /*6ca0*/  FMUL R0, R47.reuse, R4 ;  /* 0x000000042f007220 */ /* 0x042fe20000400000 */
[----:B------:R-:W-:Y:S02]  /*6cb0*/  HADD2.F32 R4, -RZ, R56.H1_H1 ;  /* 0x30000038ff047230 */ /* 0x000fe40000004100 */
[C---:B------:R-:W-:Y:S01]  /*6cc0*/  FMUL R2, R47.reuse, R5 ;  /* 0x000000052f027220 */ /* 0x040fe20000400000 */
[----:B------:R-:W-:Y:S01]  /*6cd0*/  FMUL R7, R47, R7 ;  /* 0x000000072f077220 */ /* 0x000fe20000400000 */
[----:B------:R-:W-:Y:S01]  /*6ce0*/  FFMA R0, R49, R3, R0 ;  /* 0x0000000331007223 */ /* 0x000fe20000000000 */
[----:B------:R-:W-:Y:S01]  /*6cf0*/  FMUL R3, R47, R6 ;  /* 0x000000062f037220 */ /* 0x000fe20000400000 */
[----:B------:R-:W-:Y:S01]  /*6d00*/  FFMA R2, R49, R4, R2 ;  /* 0x0000000431027223 */ /* 0x000fe20000000002 */
[C---:B------:R-:W-:Y:S01]  /*6d10*/  FMUL R4, R47.reuse, R8 ;  /* 0x000000082f047220 */ /* 0x040fe20000400000 */
[----:B------:R-:W-:Y:S01]  /*6d20*/  FMUL R8, R47, R12 ;  /* 0x0000000c2f087220 */ /* 0x000fe20000400000 */
[----:B------:R-:W-:Y:S01]  /*6d30*/  FFMA R3, R49, R50, R3 ;  /* 0x0000003231037223 */ /* 0x000fe20000000003 */
[C---:B------:R-:W-:Y:S01]  /*6d40*/  FMUL R12, R47.reuse, R16 ;  /* 0x000000102f0c7220 */ /* 0x040fe20000400000 */
[C---:B------:R-:W-:Y:S01]  /*6d50*/  FMUL R16, R47.reuse, R20 ;  /* 0x000000142f107220 */ /* 0x040fe20000400000 */
[C---:B------:R-:W-:Y:S01]  /*6d60*/  FMUL R20, R47.reuse, R24 ;  /* 0x000000182f147220 */ /* 0x040fe20000400000 */
[C---:B------:R-:W-:Y:S01]  /*6d70*/  FMUL R24, R47.reuse, R28 ;  /* 0x0000001c2f187220 */ /* 0x040fe20000400000 */
[C---:B------:R-:W-:Y:S01]  /*6d80*/  FMUL R28, R47.reuse, R32 ;  /* 0x000000202f1c7220 */ /* 0x040fe20000400000 */
[--C-:B------:R-:W-:Y:S01]  /*6d90*/  HADD2.F32 R32, -RZ, R58.reuse.H0_H0 ;  /* 0x2000003aff207230 */ /* 0x100fe20000004100 */
[----:B------:R-:W-:Y:S01]  /*6da0*/  F2FP.F16.F32.PACK_AB R52, R2, R0 ;  /* 0x000000000234723e */ /* 0x000fe200000000ff */
[----:B------:R-:W-:Y:S02]  /*6db0*/  HADD2.F32 R0, -RZ, R58.H1_H1 ;  /* 0x3000003aff007230 */ /* 0x000fe40000004100 */
[----:B------:R-:W-:Y:S01]  /*6dc0*/  FMUL R5, R47, R9 ;  /* 0x000000092f057220 */ /* 0x000fe20000400000 */
[--C-:B------:R-:W-:Y:S02]  /*6dd0*/  HADD2.F32 R2, -RZ, R59.reuse.H0_H0 ;  /* 0x2000003bff027230 */ /* 0x100fe40000004100 */
[C---:B------:R-:W-:Y:S01]  /*6de0*/  FFMA R7, R49.reuse, R51, R7 ;  /* 0x0000003331077223 */ /* 0x040fe20000000007 */
[C---:B------:R-:W-:Y:S01]  /*6df0*/  FFMA R4, R49.reuse, R32, R4 ;  /* 0x0000002031047223 */ /* 0x040fe20000000004 */
[----:B------:R-:W-:Y:S02]  /*6e00*/  HADD2.F32 R32, -RZ, R59.H1_H1 ;  /* 0x3000003bff207230 */ /* 0x000fe40000004100 */
[----:B------:R-:W-:Y:S01]  /*6e10*/  FFMA R5, R49, R0, R5 ;  /* 0x0000000031057223 */ /* 0x000fe20000000005 */
[--C-:B------:R-:W-:Y:S01]  /*6e20*/  HADD2.F32 R0, -RZ, R60.reuse.H0_H0 ;  /* 0x2000003cff007230 */ /* 0x100fe20000004100 */
[----:B------:R-:W-:Y:S01]  /*6e30*/  F2FP.F16.F32.PACK_AB R53, R7, R3 ;  /* 0x000000030735723e */ /* 0x000fe200000000ff */
[----:B------:R-:W-:Y:S01]  /*6e40*/  FMUL R6, R47, R10 ;  /* 0x0000000a2f067220 */ /* 0x000fe20000400000 */
[----:B------:R-:W-:Y:S01]  /*6e50*/  HADD2.F32 R3, -RZ, R61.H0_H0 ;  /* 0x2000003dff037230 */ /* 0x000fe20000004100 */
[----:B------:R-:W-:Y:S01]  /*6e60*/  F2FP.F16.F32.PACK_AB R54, R5, R4 ;  /* 0x000000040536723e */ /* 0x000fe200000000ff */
[----:B------:R-:W-:Y:S01]  /*6e70*/  FMUL R11, R47, R11 ;  /* 0x0000000b2f0b7220 */ /* 0x000fe20000400000 */
[----:B------:R-:W-:Y:S01]  /*6e80*/  FFMA R6, R49, R2, R6 ;  /* 0x0000000231067223 */ /* 0x000fe20000000006 */
[----:B------:R-:W-:Y:S02]  /*6e90*/  HADD2.F32 R2, -RZ, R60.H1_H1 ;  /* 0x3000003cff027230 */ /* 0x000fe40000004100 */
[----:B------:R-:W-:Y:S01]  /*6ea0*/  FMUL R9, R47, R13 ;  /* 0x0000000d2f097220 */ /* 0x000fe20000400000 */
[C---:B------:R-:W-:Y:S01]  /*6eb0*/  FFMA R11, R49.reuse, R32, R11 ;  /* 0x00000020310b7223 */ /* 0x040fe2000000000b */
[----:B------:R-:W-:Y:S02]  /*6ec0*/  HADD2.F32 R4, -RZ, R77.H0_H0 ;  /* 0x2000004dff047230 */ /* 0x000fe40000004100 */
[C---:B------:R-:W-:Y:S01]  /*6ed0*/  FFMA R8, R49.reuse, R0, R8 ;  /* 0x0000000031087223 */ /* 0x040fe20000000008 */
[----:B------:R-:W-:Y:S01]  /*6ee0*/  FFMA R9, R49, R2, R9 ;  /* 0x0000000231097223 */ /* 0x000fe20000000009 */
[----:B------:R-:W-:Y:S01]  /*6ef0*/  HADD2.F32 R0, -RZ, R61.H1_H1 ;  /* 0x3000003dff007230 */ /* 0x000fe20000004100 */
[----:B------:R-:W-:Y:S01]  /*6f00*/  F2FP.F16.F32.PACK_AB R55, R11, R6 ;  /* 0x000000060b37723e */ /* 0x000fe200000000ff */
[C---:B------:R-:W-:Y:S01]  /*6f10*/  FMUL R10, R47.reuse, R14 ;  /* 0x0000000e2f0a7220 */ /* 0x040fe20000400000 */
[----:B------:R-:W-:Y:S01]  /*6f20*/  FMUL R15, R47, R15 ;  /* 0x0000000f2f0f7220 */ /* 0x000fe20000400000 */
[--C-:B------:R-:W-:Y:S01]  /*6f30*/  HADD2.F32 R2, -RZ, R62.reuse.H0_H0 ;  /* 0x2000003eff027230 */ /* 0x100fe20000004100 */
[----:B------:R-:W-:Y:S01]  /*6f40*/  F2FP.F16.F32.PACK_AB R8, R9, R8 ;  /* 0x000000080908723e */ /* 0x000fe200000000ff */
[----:B------:R1:W-:Y:S01]  /*6f50*/  STSM.16.M88.4 [R107+0x2400], R52 ;  /* 0x002400346b007844 */ /* 0x0003e20000000200 */
[C---:B------:R-:W-:Y:S01]  /*6f60*/  FFMA R10, R49.reuse, R3, R10 ;  /* 0x00000003310a7223 */ /* 0x040fe2000000000a */
[C---:B------:R-:W-:Y:S01]  /*6f70*/  FFMA R15, R49.reuse, R0, R15 ;  /* 0x00000000310f7223 */ /* 0x040fe2000000000f */
[----:B------:R-:W-:Y:S02]  /*6f80*/  HADD2.F32 R3, -RZ, R62.H1_H1 ;  /* 0x3000003eff037230 */ /* 0x000fe40000004100 */
[----:B------:R-:W-:Y:S01]  /*6f90*/  FFMA R12, R49, R2, R12 ;  /* 0x00000002310c7223 */ /* 0x000fe2000000000c */
[----:B------:R-:W-:Y:S01]  /*6fa0*/  FMUL R13, R47, R17 ;  /* 0x000000112f0d7220 */ /* 0x000fe20000400000 */
[--C-:B------:R-:W-:Y:S01]  /*6fb0*/  HADD2.F32 R0, -RZ, R63.reuse.H0_H0 ;  /* 0x2000003fff007230 */ /* 0x100fe20000004100 */
[----:B------:R-:W-:Y:S01]  /*6fc0*/  F2FP.F16.F32.PACK_AB R9, R15, R10 ;  /* 0x0000000a0f09723e */ /* 0x000fe200000000ff */
[----:B------:R-:W-:Y:S01]  /*6fd0*/  FMUL R14, R47, R18 ;  /* 0x000000122f0e7220 */ /* 0x000fe20000400000 */
[----:B------:R-:W-:Y:S01]  /*6fe0*/  FFMA R13, R49, R3, R13 ;  /* 0x00000003310d7223 */ /* 0x000fe2000000000d */
[----:B------:R-:W-:Y:S02]  /*6ff0*/  HADD2.F32 R2, -RZ, R63.H1_H1 ;  /* 0x3000003fff027230 */ /* 0x000fe40000004100 */
[----:B------:R-:W-:Y:S01]  /*7000*/  FMUL R19, R47, R19 ;  /* 0x000000132f137220 */ /* 0x000fe20000400000 */
[----:B------:R-:W-:Y:S01]  /*7010*/  FFMA R14, R49, R0, R14 ;  /* 0x00000000310e7223 */ /* 0x000fe2000000000e */
[--C-:B------:R-:W-:Y:S01]  /*7020*/  HADD2.F32 R0, -RZ, R68.reuse.H0_H0 ;  /* 0x20000044ff007230 */ /* 0x100fe20000004100 */
[----:B------:R-:W-:Y:S01]  /*7030*/  F2FP.F16.F32.PACK_AB R10, R13, R12 ;  /* 0x0000000c0d0a723e */ /* 0x000fe200000000ff */
[----:B------:R-:W-:Y:S01]  /*7040*/  FFMA R19, R49, R2, R19 ;  /* 0x0000000231137223 */ /* 0x000fe20000000013 */
[----:B------:R-:W-:Y:S02]  /*7050*/  HADD2.F32 R2, -RZ, R68.H1_H1 ;  /* 0x30000044ff027230 */ /* 0x000fe40000004100 */
[----:B------:R-:W-:Y:S01]  /*7060*/  FMUL R17, R47, R21 ;  /* 0x000000152f117220 */ /* 0x000fe20000400000 */
[----:B------:R-:W-:Y:S01]  /*7070*/  FFMA R16, R49, R0, R16 ;  /* 0x0000000031107223 */ /* 0x000fe20000000010 */
[--C-:B------:R-:W-:Y:S01]  /*7080*/  HADD2.F32 R3, -RZ, R69.reuse.H0_H0 ;  /* 0x20000045ff037230 */ /* 0x100fe20000004100 */
[----:B------:R-:W-:Y:S01]  /*7090*/  F2FP.F16.F32.PACK_AB R11, R19, R14 ;  /* 0x0000000e130b723e */ /* 0x000fe200000000ff */
[----:B------:R-:W-:Y:S01]  /*70a0*/  FFMA R17, R49, R2, R17 ;  /* 0x0000000231117223 */ /* 0x000fe20000000011 */
[C---:B------:R-:W-:Y:S01]  /*70b0*/  FMUL R18, R47.reuse, R22 ;  /* 0x000000162f127220 */ /* 0x040fe20000400000 */
[----:B------:R-:W-:Y:S02]  /*70c0*/  HADD2.F32 R0, -RZ, R69.H1_H1 ;  /* 0x30000045ff007230 */ /* 0x000fe40000004100 */
[----:B------:R-:W-:Y:S01]  /*70d0*/  FMUL R23, R47, R23 ;  /* 0x000000172f177220 */ /* 0x000fe20000400000 */
[----:B------:R1:W-:Y:S01]  /*70e0*/  STSM.16.M88.4 [R106+0x2400], R8 ;  /* 0x002400086a007844 */ /* 0x0003e20000000200 */
[----:B------:R-:W-:Y:S01]  /*70f0*/  F2FP.F16.F32.PACK_AB R16, R17, R16 ;  /* 0x000000101110723e */ /* 0x000fe200000000ff */
[C---:B------:R-:W-:Y:S01]  /*7100*/  FFMA R18, R49.reuse, R3, R18 ;  /* 0x0000000331127223 */ /* 0x040fe20000000012 */
[----:B------:R-:W-:Y:S01]  /*7110*/  FFMA R23, R49, R0, R23 ;  /* 0x0000000031177223 */ /* 0x000fe20000000017 */
[--C-:B------:R-:W-:Y:S02]  /*7120*/  HADD2.F32 R2, -RZ, R70.reuse.H0_H0 ;  /* 0x20000046ff027230 */ /* 0x100fe40000004100 */
[C---:B------:R-:W-:Y:S01]  /*7130*/  FMUL R21, R47.reuse, R25 ;  /* 0x000000192f157220 */ /* 0x040fe20000400000 */
[----:B------:R-:W-:Y:S02]  /*7140*/  HADD2.F32 R0, -RZ, R70.H1_H1 ;  /* 0x30000046ff007230 */ /* 0x000fe40000004100 */
[----:B------:R-:W-:Y:S01]  /*7150*/  FMUL R22, R47, R26 ;  /* 0x0000001a2f167220 */ /* 0x000fe20000400000 */
[--C-:B------:R-:W-:Y:S02]  /*7160*/  HADD2.F32 R3, -RZ, R71.reuse.H0_H0 ;  /* 0x20000047ff037230 */ /* 0x100fe40000004100 */
[----:B------:R-:W-:Y:S01]  /*7170*/  FFMA R20, R49, R2, R20 ;  /* 0x0000000231147223 */ /* 0x000fe20000000014 */
[----:B------:R-:W-:Y:S01]  /*7180*/  FMUL R27, R47, R27 ;  /* 0x0000001b2f1b7220 */ /* 0x000fe20000400000 */
[C---:B------:R-:W-:Y:S01]  /*7190*/  FFMA R21, R49.reuse, R0, R21 ;  /* 0x0000000031157223 */ /* 0x040fe20000000015 */
[----:B------:R-:W-:Y:S02]  /*71a0*/  HADD2.F32 R0, -RZ, R71.H1_H1 ;  /* 0x30000047ff007230 */ /* 0x000fe40000004100 */
[----:B------:R-:W-:Y:S01]  /*71b0*/  FFMA R22, R49, R3, R22 ;  /* 0x0000000331167223 */ /* 0x000fe20000000016 */
[--C-:B------:R-:W-:Y:S02]  /*71c0*/  HADD2.F32 R2, -RZ, R76.reuse.H0_H0 ;  /* 0x2000004cff027230 */ /* 0x100fe40000004100 */
[C---:B------:R-:W-:Y:S01]  /*71d0*/  FMUL R25, R47.reuse, R29 ;  /* 0x0000001d2f197220 */ /* 0x040fe20000400000 */
[----:B------:R-:W-:Y:S02]  /*71e0*/  HADD2.F32 R3, -RZ, R76.H1_H1 ;  /* 0x3000004cff037230 */ /* 0x000fe40000004100 */
[----:B------:R-:W-:Y:S01]  /*71f0*/  FMUL R26, R47, R30 ;  /* 0x0000001e2f1a7220 */ /* 0x000fe20000400000 */
[C---:B------:R-:W-:Y:S01]  /*7200*/  FFMA R27, R49.reuse, R0, R27 ;  /* 0x00000000311b7223 */ /* 0x040fe2000000001b */
[C---:B------:R-:W-:Y:S01]  /*7210*/  FFMA R24, R49.reuse, R2, R24 ;  /* 0x0000000231187223 */ /* 0x040fe20000000018 */
[----:B------:R-:W-:Y:S02]  /*7220*/  HADD2.F32 R0, -RZ, R77.H1_H1 ;  /* 0x3000004dff007230 */ /* 0x000fe40000004100 */
[----:B------:R-:W-:Y:S01]  /*7230*/  FFMA R25, R49, R3, R25 ;  /* 0x0000000331197223 */ /* 0x000fe20000000019 */
[----:B------:R-:W-:Y:S01]  /*7240*/  FMUL R31, R47, R31 ;  /* 0x0000001f2f1f7220 */ /* 0x000fe20000400000 */
[--C-:B------:R-:W-:Y:S02]  /*7250*/  HADD2.F32 R2, -RZ, R78.reuse.H0_H0 ;  /* 0x2000004eff027230 */ /* 0x100fe40000004100 */
[----:B------:R-:W-:Y:S01]  /*7260*/  FFMA R26, R49, R4, R26 ;  /* 0x00000004311a7223 */ /* 0x000fe2000000001a */
[----:B------:R-:W-:Y:S02]  /*7270*/  HADD2.F32 R3, -RZ, R78.H1_H1 ;  /* 0x3000004eff037230 */ /* 0x000fe40000004100 */
[C---:B------:R-:W-:Y:S01]  /*7280*/  FMUL R29, R47.reuse, R33 ;  /* 0x000000212f1d7220 */ /* 0x040fe20000400000 */
[--C-:B------:R-:W-:Y:S02]  /*7290*/  HADD2.F32 R4, -RZ, R79.reuse.H0_H0 ;  /* 0x2000004fff047230 */ /* 0x100fe40000004100 */
[----:B------:R-:W-:Y:S01]  /*72a0*/  FMUL R30, R47, R34 ;  /* 0x000000222f1e7220 */ /* 0x000fe20000400000 */
[----:B------:R-:W-:Y:S02]  /*72b0*/  HADD2.F32 R5, -RZ, R79.H1_H1 ;  /* 0x3000004fff057230 */ /* 0x000fe40000004100 */
[----:B------:R-:W-:Y:S01]  /*72c0*/  FFMA R31, R49, R0, R31 ;  /* 0x00000000311f7223 */ /* 0x000fe2000000001f */
[----:B------:R-:W-:Y:S01]  /*72d0*/  FMUL R35, R47, R35 ;  /* 0x000000232f237220 */ /* 0x000fe20000400000 */
[C---:B------:R-:W-:Y:S01]  /*72e0*/  FFMA R28, R49.reuse, R2, R28 ;  /* 0x00000002311c7223 */ /* 0x040fe2000000001c */
[C---:B------:R-:W-:Y:S01]  /*72f0*/  FFMA R29, R49.reuse, R3, R29 ;  /* 0x00000003311d7223 */ /* 0x040fe2000000001d */
[----:B------:R-:W-:Y:S01]  /*7300*/  FFMA R30, R49, R4, R30 ;  /* 0x00000004311e7223 */ /* 0x000fe2000000001e */
[----:B------:R-:W-:Y:S01]  /*7310*/  F2FP.F16.F32.PACK_AB R17, R23, R18 ;  /* 0x000000121711723e */ /* 0x000fe200000000ff */
[----:B------:R-:W-:Y:S01]  /*7320*/  FFMA R35, R49, R5, R35 ;  /* 0x0000000531237223 */ /* 0x000fe20000000023 */
[----:B------:R-:W-:Y:S02]  /*7330*/  F2FP.F16.F32.PACK_AB R18, R21, R20 ;  /* 0x000000141512723e */ /* 0x000fe400000000ff */
[----:B------:R-:W-:Y:S02]  /*7340*/  F2FP.F16.F32.PACK_AB R19, R27, R22 ;  /* 0x000000161b13723e */ /* 0x000fe400000000ff */
[----:B------:R-:W-:Y:S02]  /*7350*/  F2FP.F16.F32.PACK_AB R24, R25, R24 ;  /* 0x000000181918723e */ /* 0x000fe400000000ff */
[----:B------:R-:W-:Y:S01]  /*7360*/  F2FP.F16.F32.PACK_AB R25, R31, R26 ;  /* 0x0000001a1f19723e */ /* 0x000fe200000000ff */
[----:B------:R1:W-:Y:S01]  /*7370*/  STSM.16.M88.4 [R108+0x2000], R16 ;  /* 0x002000106c007844 */ /* 0x0003e20000000200 */
[----:B------:R-:W-:Y:S02]  /*7380*/  F2FP.F16.F32.PACK_AB R26, R29, R28 ;  /* 0x0000001c1d1a723e */ /* 0x000fe400000000ff */
[----:B------:R-:W-:Y:S02]  /*7390*/  F2FP.F16.F32.PACK_AB R27, R35, R30 ;  /* 0x0000001e231b723e */ /* 0x000fe400000000ff */
[----:B------:R-:W-:Y:S02]  /*73a0*/  LEA R0, R65, UR36, 0x3 ;  /* 0x0000002441007c11 */ /* 0x000fe4000f8e18ff */
[----:B------:R-:W-:Y:S01]  /*73b0*/  @P6 SHF.L.U32 R2, R98, 0x1f, RZ ;  /* 0x0000001f62026819 */ /* 0x000fe200000006ff */
[----:B------:R1:W-:Y:S01]  /*73c0*/  STSM.16.M88.4 [R109+0x2000], R24 ;  /* 0x002000186d007844 */ /* 0x0003e20000000200 */
        /* <DEDUP_REMOVED lines=8> */
[----:B------:R-:W-:Y:S02]  /*7450*/  UIADD3 UR8, UP0, UPT, UR52, 0x680, URZ ;  /* 0x0000068034087890 */ /* 0x000fe4000ff1e0ff */
[----:B------:R-:W-:Y:S02]  /*7460*/  UIADD3 UR5, UPT, UPT, UR41, 0x40, URZ ;  /* 0x0000004029057890 */ /* 0x000fe4000fffe0ff */
[----:B------:R-:W-:Y:S02]  /*7470*/  UIADD3 UR4, UPT, UPT, UR36, 0x2400, URZ ;  /* 0x0000240024047890 */ /* 0x000fe4000fffe0ff */
[----:B------:R-:W-:Y:S01]  /*7480*/  UIADD3.X UR9, UPT, UPT, URZ, UR53, URZ, UP0, !UPT ;  /* 0x00000035ff097290 */ /* 0x000fe200087fe4ff */
[----:B------:R-:W-:Y:S01]  /*7490*/  UMOV UR6, UR42 ;  /* 0x0000002a00067c82 */ /* 0x000fe20008000000 */
[----:B------:R-:W-:Y:S07]  /*74a0*/  UMOV UR7, UR44 ;  /* 0x0000002c00077c82 */ /* 0x000fee0008000000 */
[----:B------:R2:W-:Y:S01]  /*74b0*/  UTMASTG.3D [UR4], [UR8] ;  /* 0x00000004080073b5 */ /* 0x0005e20008010000 */
[----:B------:R0:W-:Y:S01]  /*74c0*/  UTMACMDFLUSH ;  /* 0x00000000000079b7 */ /* 0x0001e20000000000 */
[----:B--2---:R-:W-:Y:S04]  /*74d0*/  DEPBAR.LE SB0, 0x1 ;  /* 0x000080400000791a */ /* 0x004fe80000000000 */
.L_x_106:
[----:B------:R-:W-:Y:S05]  /*74e0*/  BSYNC.RECONVERGENT B0 ;  /* 0x0000000000007941 */ /* 0x000fea0003800200 */
.L_x_105:
[----:B------:R-:W-:Y:S01]  /*74f0*/  BAR.SYNC.DEFER_BLOCKING 0x1, 0x80 ;  /* 0x0042000000007b1d */ /* 0x000fe20000010000 */
[----:B------:R-:W-:Y:S04]  /*7500*/  UIADD3 UR40, UPT, UPT, UR51, 0x1, URZ ;  /* 0x0000000133287890 */ /* 0x000fe8000fffe0ff */
[----:B------:R-:W-:Y:S04]  /*7510*/  UISETP.NE.AND UP0, UPT, UR40, 0x4, UPT ;  /* 0x000000042800788c */ /* 0x000fe8000bf05270 */
[----:B------:R-:W-:Y:S01]  /*7520*/  USEL UR40, UR40, URZ, UP0 ;  /* 0x000000ff28287287 */ /* 0x000fe20008000000 */
[----:B------:R2:W-:Y:S01]  /*7530*/  @P6 SYNCS.ARRIVE.TRANS64.RED.A1T0 RZ, [R74+URZ], RZ ;  /* 0x000000ff4aff69a7 */ /* 0x0005e200081004ff */
[----:B------:R-:W-:Y:S01]  /*7540*/  BSSY B1, `(.L_x_107) ;  /* 0x0000018000017945 */ /* 0x000fe20003800000 */
[----:B------:R-:W3:Y:S02]  /*7550*/  @P6 SYNCS.PHASECHK.TRANS64.TRYWAIT P0, [R0+URZ+0x20], R2 ;  /* 0x00002002000065a7 */ /* 0x000ee400080011ff */
[----:B---3--:R-:W-:Y:S01]  /*7560*/  @P6 SEL R67, RZ, 0x1, !P0 ;  /* 0x00000001ff436807 */ /* 0x008fe20004000000 */
[----:B--2---:R-:W-:Y:S06]  /*7570*/  @!P6 BRA `(.L_x_108) ;  /* 0x000000000050e947 */ /* 0x004fec0003800000 */
        /* <DEDUP_REMOVED lines=8> */
[----:B------:R-:W-:Y:S04]  /*7600*/  SHF.L.U32 R5, R98, 0x1f, RZ ;  /* 0x0000001f62057819 */ /* 0x000fe800000006ff */
[----:B------:R-:W2:Y:S02]  /*7610*/  SYNCS.PHASECHK.TRANS64.TRYWAIT P0, [R0+URZ+0x20], R5 ;  /* 0x00002005000075a7 */ /* 0x000ea400080011ff */
[----:B--2---:R-:W-:Y:S05]  /*7620*/  @!P0 BRA `(.L_x_111) ;  /* 0x0000002400408947 */ /* 0x004fea0003800000 */
.L_x_110:
[----:B------:R-:W-:Y:S05]  /*7630*/  BSYNC B0 ;  /* 0x0000000000007941 */ /* 0x000fea0003800000 */
.L_x_109:
[----:B------:R-:W-:Y:S02]  /*7640*/  ISETP.NE.AND P0, PT, R72, RZ, PT ;  /* 0x000000ff4800720c */ /* 0x000fe40003f05270 */
[----:B------:R-:W-:Y:S11]  /*7650*/  IADD3 R65, PT, PT, R65, 0x1, RZ ;  /* 0x0000000141417810 */ /* 0x000ff60007ffe0ff */
[----:B--2---:R-:W-:Y:S01]  /*7660*/  @P0 IMAD.IADD R0, R99, 0x1, R2 ;  /* 0x0000000163000824 */ /* 0x004fe200078e0202 */
[----:B------:R-:W-:Y:S05]  /*7670*/  @P0 WARPSYNC.ALL ;  /* 0x0000000000000948 */ /* 0x000fea0003800000 */
[----:B------:R2:W3:Y:S04]  /*7680*/  @P0 LDSM.16.M88.4 R56, [R4+UR36+0x400] ;  /* 0x000400240438083b */ /* 0x0004e80008000200 */
[----:B------:R2:W4:Y:S04]  /*7690*/  @P0 LDSM.16.M88.4 R60, [R3+0x400] ;  /* 0x00040000033c083b */ /* 0x0005280000000200 */
[----:B------:R2:W1:Y:S04]  /*76a0*/  @P0 LDSM.16.M88.4 R68, [R2+0x400] ;  /* 0x000400000244083b */ /* 0x0004680000000200 */
[----:B------:R2:W1:Y:S02]  /*76b0*/  @P0 LDSM.16.M88.4 R76, [R0+0x400] ;  /* 0x00040000004c083b */ /* 0x0004640000000200 */
.L_x_108:
[----:B------:R-:W-:Y:S05]  /*76c0*/  BSYNC B1 ;  /* 0x0000000000017941 */ /* 0x000fea0003800000 */
.L_x_107:
[----:B--2---:R-:W-:Y:S05]  /*76d0*/  VIADD R0, R48, 0x80 ;  /* 0x0000008030007836 */ /* 0x004fea0000000000 */
        /* <DEDUP_REMOVED lines=20> */
.L_x_112:
[----:B------:R-:W-:Y:S05]  /*7820*/  WARPSYNC.ALL ;  /* 0x0000000000007948 */ /* 0x000fea0003800000 */
[----:B------:R-:W-:Y:S01]  /*7830*/  R2UR UR4, R48 ;  /* 0x00000000300472ca */ /* 0x000fe200000e0000 */
[--C-:B---3--:R-:W-:Y:S01]  /*7840*/  HADD2.F32 R3, -RZ, R56.reuse.H0_H0 ;  /* 0x20000038ff037230 */ /* 0x108fe20000004100 */
        /* <DEDUP_REMOVED lines=35> */
[--C-:B----4-:R-:W-:Y:S01]  /*7a80*/  HADD2.F32 R0, -RZ, R60.reuse.H0_H0 ;  /* 0x2000003cff007230 */ /* 0x110fe20000004100 */
        /* <DEDUP_REMOVED lines=107> */
.L_x_114:
[----:B------:R-:W-:Y:S05]  /*8140*/  BSYNC.RECONVERGENT B0 ;  /* 0x0000000000007941 */ /* 0x000fea0003800200 */
.L_x_113:
        /* <DEDUP_REMOVED lines=20> */
.L_x_118:
[----:B------:R-:W-:Y:S05]  /*8290*/  BSYNC B0 ;  /* 0x0000000000007941 */ /* 0x000fea0003800000 */
.L_x_117:
[----:B------:R-:W-:Y:S11]  /*82a0*/  ISETP.NE.AND P0, PT, R72, RZ, PT ;  /* 0x000000ff4800720c */ /* 0x000ff60003f05270 */
[----:B------:R-:W-:Y:S02]  /*82b0*/  @!UPT UIADD3 URZ, UPT, UPT, URZ, URZ, URZ ;  /* 0x000000fffffff290 */ /* 0x000fe4000fffe0ff */
[----:B--2---:R-:W-:Y:S01]  /*82c0*/  @P0 IADD3 R0, PT, PT, R99, R73, RZ ;  /* 0x0000004963000210 */ /* 0x004fe20007ffe0ff */
[----:B------:R-:W-:Y:S05]  /*82d0*/  @P0 WARPSYNC.ALL ;  /* 0x0000000000000948 */ /* 0x000fea0003800000 */
[----:B------:R2:W3:Y:S04]  /*82e0*/  @P0 LDSM.16.M88.4 R56, [R65+UR36+0x400] ;  /* 0x000400244138083b */ /* 0x0004e80008000200 */
[----:B------:R2:W4:Y:S04]  /*82f0*/  @P0 LDSM.16.M88.4 R60, [R3+0x400] ;  /* 0x00040000033c083b */ /* 0x0005280000000200 */
[----:B------:R2:W1:Y:S04]  /*8300*/  @P0 LDSM.16.M88.4 R68, [R73+0x400] ;  /* 0x000400004944083b */ /* 0x0004680000000200 */
[----:B------:R2:W1:Y:S02]  /*8310*/  @P0 LDSM.16.M88.4 R76, [R0+0x400] ;  /* 0x00040000004c083b */ /* 0x0004640000000200 */
.L_x_116:
[----:B------:R-:W-:Y:S05]  /*8320*/  BSYNC B1 ;  /* 0x0000000000017941 */ /* 0x000fea0003800000 */
.L_x_115:
        /* <DEDUP_REMOVED lines=21> */
.L_x_120:
[----:B------:R-:W-:Y:S01]  /*8480*/  ISETP.NE.AND P0, PT, R101, RZ, PT ;  /* 0x000000ff6500720c */ /* 0x000fe20003f05270 */
[----:B------:R-:W-:Y:S05]  /*8490*/  WARPSYNC.ALL ;  /* 0x0000000000007948 */ /* 0x000fea0003800000 */
[----:B------:R-:W-:Y:S01]  /*84a0*/  R2UR UR4, R48 ;  /* 0x00000000300472ca */ /* 0x000fe200000e0000 */
[--C-:B---3--:R-:W-:Y:S01]  /*84b0*/  HADD2.F32 R0, -RZ, R56.reuse.H0_H0 ;  /* 0x20000038ff007230 */ /* 0x108fe20000004100 */
[----:B------:R-:W-:Y:S01]  /*84c0*/  R2UR UR5, R64 ;  /* 0x00000000400572ca */ /* 0x000fe200000e0000 */
[----:B------:R-:W-:Y:S01]  /*84d0*/  HADD2.F32 R2, -RZ, R56.H1_H1 ;  /* 0x30000038ff027230 */ /* 0x000fe20000004100 */
[----:B------:R-:W-:Y:S01]  /*84e0*/  BSSY.RECONVERGENT B0, `(.L_x_121) ;  /* 0x0000089000007945 */ /* 0x000fe20003800200 */
[--C-:B------:R-:W-:Y:S02]  /*84f0*/  HADD2.F32 R3, -RZ, R57.reuse.H0_H0 ;  /* 0x20000039ff037230 */ /* 0x100fe40000004100 */
[----:B------:R-:W-:Y:S02]  /*8500*/  HADD2.F32 R48, -RZ, R57.H1_H1 ;  /* 0x30000039ff307230 */ /* 0x000fe40000004100 */
[--C-:B------:R-:W-:Y:S02]  /*8510*/  HADD2.F32 R50, -RZ, R58.reuse.H0_H0 ;  /* 0x2000003aff327230 */ /* 0x100fe40000004100 */
[----:B------:R-:W-:Y:S02]  /*8520*/  HADD2.F32 R51, -RZ, R58.H1_H1 ;  /* 0x3000003aff337230 */ /* 0x000fe40000004100 */
[----:B-1----:R-:W1:Y:S01]  /*8530*/  LDTM.16dp256bit.x8 R4, tmem[UR4+0xc0] ;  /* 0x0000c004000479ee */ /* 0x002e6200081a0000 */
[----:B------:R-:W-:Y:S01]  /*8540*/  NOP ;  /* 0x0000000000007918 */ /* 0x000fe20000000000 */
[----:B------:R-:W-:Y:S01]  /*8550*/  UIADD3 UR5, UPT, UPT, UR5, 0xb0, URZ ;  /* 0x000000b005057890 */ /* 0x000fe2000fffe0ff */
[--C-:B------:R-:W-:Y:S02]  /*8560*/  HADD2.F32 R52, -RZ, R59.reuse.H0_H0 ;  /* 0x2000003bff347230 */ /* 0x100fe40000004100 */
[----:B------:R-:W-:Y:S01]  /*8570*/  HADD2.F32 R53, -RZ, R59.H1_H1 ;  /* 0x3000003bff357230 */ /* 0x000fe20000004100 */
[----:B------:R-:W-:Y:S01]  /*8580*/  UPRMT UR5, UR37, 0x654, UR5 ;  /* 0x0000065425057896 */ /* 0x000fe20008000005 */
[--C-:B----4-:R-:W-:Y:S02]  /*8590*/  HADD2.F32 R54, -RZ, R60.reuse.H0_H0 ;  /* 0x2000003cff367230 */ /* 0x110fe40000004100 */
[----:B------:R-:W-:Y:S02]  /*85a0*/  HADD2.F32 R55, -RZ, R60.H1_H1 ;  /* 0x3000003cff377230 */ /* 0x000fe40000004100 */
[--C-:B------:R-:W-:Y:S02]  /*85b0*/  HADD2.F32 R56, -RZ, R61.reuse.H0_H0 ;  /* 0x2000003dff387230 */ /* 0x100fe40000004100 */
[----:B------:R-:W-:Y:S02]  /*85c0*/  HADD2.F32 R57, -RZ, R61.H1_H1 ;  /* 0x3000003dff397230 */ /* 0x000fe40000004100 */
[----:B-1----:R-:W-:Y:S01]  /*85d0*/  SYNCS.ARRIVE.TRANS64.RED.A1T0 RZ, [UR5], RZ ;  /* 0x000000ffffff79a7 */ /* 0x002fe20008100405 */
[--C-:B------:R-:W-:Y:S02]  /*85e0*/  HADD2.F32 R58, -RZ, R62.reuse.H0_H0 ;  /* 0x2000003eff3a7230 */ /* 0x100fe40000004100 */
[----:B------:R-:W-:Y:S02]  /*85f0*/  HADD2.F32 R59, -RZ, R62.H1_H1 ;  /* 0x3000003eff3b7230 */ /* 0x000fe40000004100 */
[--C-:B------:R-:W-:Y:S02]  /*8600*/  HADD2.F32 R60, -RZ, R63.reuse.H0_H0 ;  /* 0x2000003fff3c7230 */ /* 0x100fe40000004100 */
[----:B------:R-:W-:Y:S02]  /*8610*/  HADD2.F32 R61, -RZ, R63.H1_H1 ;  /* 0x3000003fff3d7230 */ /* 0x000fe40000004100 */
[C---:B------:R-:W-:Y:S01]  /*8620*/  FMUL R4, R47.reuse, R4 ;  /* 0x000000042f047220 */ /* 0x040fe20000400000 */
[C---:B------:R-:W-:Y:S01]  /*8630*/  FMUL R5, R47.reuse, R5 ;  /* 0x000000052f057220 */ /* 0x040fe20000400000 */
[C---:B------:R-:W-:Y:S01]  /*8640*/  FMUL R6, R47.reuse, R6 ;  /* 0x000000062f067220 */ /* 0x040fe20000400000 */
[----:B------:R-:W-:Y:S01]  /*8650*/  FMUL R7, R47, R7 ;  /* 0x000000072f077220 */ /* 0x000fe20000400000 */
[C---:B------:R-:W-:Y:S01]  /*8660*/  FFMA R4, R49.reuse, R0, R4 ;  /* 0x0000000031047223 */ /* 0x040fe20000000004 */
[C---:B------:R-:W-:Y:S01]  /*8670*/  FFMA R5, R49.reuse, R2, R5 ;  /* 0x0000000231057223 */ /* 0x040fe20000000005 */
[C---:B------:R-:W-:Y:S01]  /*8680*/  FFMA R6, R49.reuse, R3, R6 ;  /* 0x0000000331067223 */ /* 0x040fe20000000006 */
[----:B------:R-:W-:Y:S01]  /*8690*/  FFMA R7, R49, R48, R7 ;  /* 0x0000003031077223 */ /* 0x000fe20000000007 */
[C---:B------:R-:W-:Y:S01]  /*86a0*/  FMUL R8, R47.reuse, R8 ;  /* 0x000000082f087220 */ /* 0x040fe20000400000 */
[----:B------:R-:W-:Y:S01]  /*86b0*/  FMUL R9, R47, R9 ;  /* 0x000000092f097220 */ /* 0x000fe20000400000 */
[----:B------:R-:W-:Y:S01]  /*86c0*/  F2FP.F16.F32.PACK_AB R4, R5, R4 ;  /* 0x000000040504723e */ /* 0x000fe200000000ff */
[----:B------:R-:W-:Y:S01]  /*86d0*/  FMUL R0, R47, R10 ;  /* 0x0000000a2f007220 */ /* 0x000fe20000400000 */
[----:B------:R-:W-:Y:S01]  /*86e0*/  F2FP.F16.F32.PACK_AB R5, R7, R6 ;  /* 0x000000060705723e */ /* 0x000fe200000000ff */
[C---:B------:R-:W-:Y:S01]  /*86f0*/  FFMA R8, R49.reuse, R50, R8 ;  /* 0x0000003231087223 */ /* 0x040fe20000000008 */
[C---:B------:R-:W-:Y:S01]  /*8700*/  FFMA R9, R49.reuse, R51, R9 ;  /* 0x0000003331097223 */ /* 0x040fe20000000009 */
[----:B------:R-:W-:Y:S01]  /*8710*/  FFMA R0, R49, R52, R0 ;  /* 0x0000003431007223 */ /* 0x000fe20000000000 */
[C---:B------:R-:W-:Y:S01]  /*8720*/  FMUL R2, R47.reuse, R11 ;  /* 0x0000000b2f027220 */ /* 0x040fe20000400000 */
[C---:B------:R-:W-:Y:S01]  /*8730*/  FMUL R3, R47.reuse, R12 ;  /* 0x0000000c2f037220 */ /* 0x040fe20000400000 */
[----:B------:R-:W-:Y:S01]  /*8740*/  FMUL R10, R47, R13 ;  /* 0x0000000d2f0a7220 */ /* 0x000fe20000400000 */
[----:B------:R-:W-:Y:S01]  /*8750*/  F2FP.F16.F32.PACK_AB R6, R9, R8 ;  /* 0x000000080906723e */ /* 0x000fe200000000ff */
[C---:B------:R-:W-:Y:S01]  /*8760*/  FFMA R2, R49.reuse, R53, R2 ;  /* 0x0000003531027223 */ /* 0x040fe20000000002 */
[C---:B------:R-:W-:Y:S01]  /*8770*/  FFMA R3, R49.reuse, R54, R3 ;  /* 0x0000003631037223 */ /* 0x040fe20000000003 */
[----:B------:R-:W-:Y:S01]  /*8780*/  FFMA R10, R49, R55, R10 ;  /* 0x00000037310a7223 */ /* 0x000fe2000000000a */
[C---:B------:R-:W-:Y:S01]  /*8790*/  FMUL R11, R47.reuse, R14 ;  /* 0x0000000e2f0b7220 */ /* 0x040fe20000400000 */
[C---:B------:R-:W-:Y:S01]  /*87a0*/  FMUL R15, R47.reuse, R15 ;  /* 0x0000000f2f0f7220 */ /* 0x040fe20000400000 */
[----:B------:R-:W-:Y:S01]  /*87b0*/  F2FP.F16.F32.PACK_AB R7, R2, R0 ;  /* 0x000000000207723e */ /* 0x000fe200000000ff */
[----:B------:R-:W-:Y:S01]  /*87c0*/  FMUL R12, R47, R16 ;  /* 0x000000102f0c7220 */ /* 0x000fe20000400000 */
[----:B------:R-:W-:Y:S01]  /*87d0*/  F2FP.F16.F32.PACK_AB R8, R10, R3 ;  /* 0x000000030a08723e */ /* 0x000fe200000000ff */
[C---:B------:R-:W-:Y:S01]  /*87e0*/  FFMA R11, R49.reuse, R56, R11 ;  /* 0x00000038310b7223 */ /* 0x040fe2000000000b */
[C---:B------:R-:W-:Y:S01]  /*87f0*/  FFMA R15, R49.reuse, R57, R15 ;  /* 0x00000039310f7223 */ /* 0x040fe2000000000f */
[----:B------:R1:W-:Y:S01]  /*8800*/  STSM.16.M88.4 [R107+0x6400], R4 ;  /* 0x006400046b007844 */ /* 0x0003e20000000200 */
[----:B------:R-:W-:Y:S01]  /*8810*/  FFMA R12, R49, R58, R12 ;  /* 0x0000003a310c7223 */ /* 0x000fe2000000000c */
[C---:B------:R-:W-:Y:S01]  /*8820*/  FMUL R13, R47.reuse, R17 ;  /* 0x000000112f0d7220 */ /* 0x040fe20000400000 */
[----:B------:R-:W-:Y:S01]  /*8830*/  FMUL R14, R47, R18 ;  /* 0x000000122f0e7220 */ /* 0x000fe20000400000 */
[----:B------:R-:W-:Y:S01]  /*8840*/  F2FP.F16.F32.PACK_AB R9, R15, R11 ;  /* 0x0000000b0f09723e */ /* 0x000fe200000000ff */
[--C-:B------:R-:W-:Y:S02]  /*8850*/  HADD2.F32 R62, -RZ, R68.reuse.H0_H0 ;  /* 0x20000044ff3e7230 */ /* 0x100fe40000004100 */
[C---:B------:R-:W-:Y:S01]  /*8860*/  FFMA R13, R49.reuse, R59, R13 ;  /* 0x0000003b310d7223 */ /* 0x040fe2000000000d */
[----:B------:R-:W-:Y:S01]  /*8870*/  FFMA R14, R49, R60, R14 ;  /* 0x0000003c310e7223 */ /* 0x000fe2000000000e */
[C---:B------:R-:W-:Y:S01]  /*8880*/  FMUL R19, R47.reuse, R19 ;  /* 0x000000132f137220 */ /* 0x040fe20000400000 */
[----:B------:R-:W-:Y:S02]  /*8890*/  HADD2.F32 R63, -RZ, R68.H1_H1 ;  /* 0x30000044ff3f7230 */ /* 0x000fe40000004100 */
[----:B------:R-:W-:Y:S01]  /*88a0*/  FMUL R16, R47, R20 ;  /* 0x000000142f107220 */ /* 0x000fe20000400000 */
[----:B------:R-:W-:Y:S01]  /*88b0*/  F2FP.F16.F32.PACK_AB R10, R13, R12 ;  /* 0x0000000c0d0a723e */ /* 0x000fe200000000ff */
[C---:B------:R-:W-:Y:S01]  /*88c0*/  FFMA R19, R49.reuse, R61, R19 ;  /* 0x0000003d31137223 */ /* 0x040fe20000000013 */
[--C-:B------:R-:W-:Y:S02]  /*88d0*/  HADD2.F32 R64, -RZ, R69.reuse.H0_H0 ;  /* 0x20000045ff407230 */ /* 0x100fe40000004100 */
[----:B------:R-:W-:Y:S01]  /*88e0*/  FFMA R16, R49, R62, R16 ;  /* 0x0000003e31107223 */ /* 0x000fe20000000010 */
[----:B------:R-:W-:Y:S01]  /*88f0*/  FMUL R17, R47, R21 ;  /* 0x000000152f117220 */ /* 0x000fe20000400000 */
[----:B------:R-:W-:Y:S01]  /*8900*/  HADD2.F32 R65, -RZ, R69.H1_H1 ;  /* 0x30000045ff417230 */ /* 0x000fe20000004100 */
[----:B------:R-:W-:Y:S01]  /*8910*/  F2FP.F16.F32.PACK_AB R11, R19, R14 ;  /* 0x0000000e130b723e */ /* 0x000fe200000000ff */
[----:B------:R-:W-:Y:S01]  /*8920*/  FMUL R18, R47, R22 ;  /* 0x000000162f127220 */ /* 0x000fe20000400000 */
[----:B------:R-:W-:Y:S01]  /*8930*/  FFMA R17, R49, R63, R17 ;  /* 0x0000003f31117223 */ /* 0x000fe20000000011 */
[--C-:B------:R-:W-:Y:S02]  /*8940*/  HADD2.F32 R66, -RZ, R70.reuse.H0_H0 ;  /* 0x20000046ff427230 */ /* 0x100fe40000004100 */
[----:B------:R-:W-:Y:S01]  /*8950*/  FMUL R23, R47, R23 ;  /* 0x000000172f177220 */ /* 0x000fe20000400000 */
[----:B------:R1:W-:Y:S01]  /*8960*/  STSM.16.M88.4 [R106+0x6400], R8 ;  /* 0x006400086a007844 */ /* 0x0003e20000000200 */
[----:B------:R-:W-:Y:S01]  /*8970*/  FFMA R18, R49, R64, R18 ;  /* 0x0000004031127223 */ /* 0x000fe20000000012 */
[----:B------:R-:W-:Y:S01]  /*8980*/  F2FP.F16.F32.PACK_AB R16, R17, R16 ;  /* 0x000000101110723e */ /* 0x000fe200000000ff */
[----:B------:R-:W-:Y:S01]  /*8990*/  FFMA R23, R49, R65, R23 ;  /* 0x0000004131177223 */ /* 0x000fe20000000017 */
[----:B------:R-:W-:Y:S02]  /*89a0*/  HADD2.F32 R67, -RZ, R70.H1_H1 ;  /* 0x30000046ff437230 */ /* 0x000fe40000004100 */
[C---:B------:R-:W-:Y:S01]  /*89b0*/  FMUL R20, R47.reuse, R24 ;  /* 0x000000182f147220 */ /* 0x040fe20000400000 */
[--C-:B------:R-:W-:Y:S02]  /*89c0*/  HADD2.F32 R68, -RZ, R71.reuse.H0_H0 ;  /* 0x20000047ff447230 */ /* 0x100fe40000004100 */
[----:B------:R-:W-:Y:S01]  /*89d0*/  FMUL R21, R47, R25 ;  /* 0x000000192f157220 */ /* 0x000fe20000400000 */
[----:B------:R-:W-:Y:S01]  /*89e0*/  F2FP.F16.F32.PACK_AB R17, R23, R18 ;  /* 0x000000121711723e */ /* 0x000fe200000000ff */
[C---:B------:R-:W-:Y:S01]  /*89f0*/  FFMA R20, R49.reuse, R66, R20 ;  /* 0x0000004231147223 */ /* 0x040fe20000000014 */
[----:B------:R-:W-:Y:S02]  /*8a00*/  HADD2.F32 R69, -RZ, R71.H1_H1 ;  /* 0x30000047ff457230 */ /* 0x000fe40000004100 */
[----:B------:R-:W-:Y:S01]  /*8a10*/  FFMA R21, R49, R67, R21 ;  /* 0x0000004331157223 */ /* 0x000fe20000000015 */
[C---:B------:R-:W-:Y:S01]  /*8a20*/  FMUL R22, R47.reuse, R26 ;  /* 0x0000001a2f167220 */ /* 0x040fe20000400000 */
[--C-:B------:R-:W-:Y:S02]  /*8a30*/  HADD2.F32 R70, -RZ, R76.reuse.H0_H0 ;  /* 0x2000004cff467230 */ /* 0x100fe40000004100 */
[C---:B------:R-:W-:Y:S01]  /*8a40*/  FMUL R27, R47.reuse, R27 ;  /* 0x0000001b2f1b7220 */ /* 0x040fe20000400000 */
[----:B------:R-:W-:Y:S02]  /*8a50*/  HADD2.F32 R71, -RZ, R76.H1_H1 ;  /* 0x3000004cff477230 */ /* 0x000fe40000004100 */
[C---:B------:R-:W-:Y:S01]  /*8a60*/  FMUL R24, R47.reuse, R28 ;  /* 0x0000001c2f187220 */ /* 0x040fe20000400000 */
[--C-:B------:R-:W-:Y:S02]  /*8a70*/  HADD2.F32 R72, -RZ, R77.reuse.H0_H0 ;  /* 0x2000004dff487230 */ /* 0x100fe40000004100 */
[----:B------:R-:W-:Y:S01]  /*8a80*/  FMUL R25, R47, R29 ;  /* 0x0000001d2f197220 */ /* 0x000fe20000400000 */
[----:B------:R-:W-:Y:S01]  /*8a90*/  FFMA R22, R49, R68, R22 ;  /* 0x0000004431167223 */ /* 0x000fe20000000016 */
[----:B------:R-:W-:Y:S02]  /*8aa0*/  HADD2.F32 R73, -RZ, R77.H1_H1 ;  /* 0x3000004dff497230 */ /* 0x000fe40000004100 */
[----:B------:R-:W-:Y:S01]  /*8ab0*/  FMUL R26, R47, R30 ;  /* 0x0000001e2f1a7220 */ /* 0x000fe20000400000 */
[----:B------:R-:W-:Y:S01]  /*8ac0*/  FFMA R27, R49, R69, R27 ;  /* 0x00000045311b7223 */ /* 0x000fe2000000001b */
        /* <DEDUP_REMOVED lines=12> */
[----:B------:R-:W-:Y:S01]  /*8b90*/  FMUL R35, R47, R35 ;  /* 0x000000232f237220 */ /* 0x000fe20000400000 */
[C---:B------:R-:W-:Y:S01]  /*8ba0*/  FFMA R28, R49.reuse, R74, R28 ;  /* 0x0000004a311c7223 */ /* 0x040fe2000000001c */
[C---:B------:R-:W-:Y:S01]  /*8bb0*/  FFMA R29, R49.reuse, R75, R29 ;  /* 0x0000004b311d7223 */ /* 0x040fe2000000001d */
[C---:B------:R-:W-:Y:S01]  /*8bc0*/  FFMA R30, R49.reuse, R76, R30 ;  /* 0x0000004c311e7223 */ /* 0x040fe2000000001e */
[----:B------:R-:W-:Y:S01]  /*8bd0*/  FFMA R35, R49, R77, R35 ;  /* 0x0000004d31237223 */ /* 0x000fe20000000023 */
[----:B------:R-:W-:Y:S02]  /*8be0*/  F2FP.F16.F32.PACK_AB R18, R21, R20 ;  /* 0x000000141512723e */ /* 0x000fe400000000ff */
[----:B------:R-:W-:Y:S02]  /*8bf0*/  F2FP.F16.F32.PACK_AB R19, R27, R22 ;  /* 0x000000161b13723e */ /* 0x000fe400000000ff */
[----:B------:R-:W-:Y:S02]  /*8c00*/  F2FP.F16.F32.PACK_AB R24, R25, R24 ;  /* 0x000000181918723e */ /* 0x000fe400000000ff */
[----:B------:R-:W-:Y:S01]  /*8c10*/  F2FP.F16.F32.PACK_AB R25, R31, R26 ;  /* 0x0000001a1f19723e */ /* 0x000fe200000000ff */
[----:B------:R1:W-:Y:S01]  /*8c20*/  STSM.16.M88.4 [R108+0x6000], R16 ;  /* 0x006000106c007844 */ /* 0x0003e20000000200 */
[----:B------:R-:W-:Y:S02]  /*8c30*/  F2FP.F16.F32.PACK_AB R26, R29, R28 ;  /* 0x0000001c1d1a723e */ /* 0x000fe400000000ff */
[----:B------:R-:W-:Y:S05]  /*8c40*/  F2FP.F16.F32.PACK_AB R27, R35, R30 ;  /* 0x0000001e231b723e */ /* 0x000fea00000000ff */
        /* <DEDUP_REMOVED lines=18> */
.L_x_122:
[----:B------:R-:W-:Y:S05]  /*8d70*/  BSYNC.RECONVERGENT B0 ;  /* 0x0000000000007941 */ /* 0x000fea0003800200 */
.L_x_121:
[----:B------:R-:W-:Y:S01]  /*8d80*/  BAR.SYNC.DEFER_BLOCKING 0x1, 0x80 ;  /* 0x0042000000007b1d */ /* 0x000fe20000010000 */
[----:B------:R-:W-:Y:S01]  /*8d90*/  UISETP.NE.AND UP0, UPT, UR45, -0x4, UPT ;  /* 0xfffffffc2d00788c */ /* 0x000fe2000bf05270 */
[----:B------:R-:W-:Y:S08]  /*8da0*/  IADD3 R45, PT, PT, R45, 0x1, RZ ;  /* 0x000000012d2d7810 */ /* 0x000ff00007ffe0ff */
[----:B------:R-:W-:Y:S05]  /*8db0*/  BRA.U !UP0, `(.L_x_123) ;  /* 0x0000000108287547 */ /* 0x000fea000b800000 */
[----:B------:R-:W-:Y:S01]  /*8dc0*/  ISETP.NE.AND P0, PT, R105, RZ, PT ;  /* 0x000000ff6900720c */ /* 0x000fe20003f05270 */
[----:B------:R-:W-:Y:S01]  /*8dd0*/  IMAD.U32 R2, RZ, RZ, UR51 ;  /* 0x00000033ff027e24 */ /* 0x000fe2000f8e00ff */
[----:B------:R-:W-:Y:S01]  /*8de0*/  UIADD3 UR51, UPT, UPT, UR51, 0x1, URZ ;  /* 0x0000000133337890 */ /* 0x000fe2000fffe0ff */
[----:B------:R-:W-:Y:S03]  /*8df0*/  IMAD.U32 R0, RZ, RZ, UR37 ;  /* 0x00000025ff007e24 */ /* 0x000fe6000f8e00ff */
[----:B------:R-:W-:Y:S04]  /*8e00*/  UISETP.NE.AND UP0, UPT, UR51, 0x4, UPT ;  /* 0x000000043300788c */ /* 0x000fe8000bf05270 */
[----:B------:R-:W-:Y:S03]  /*8e10*/  USEL UR51, UR51, URZ, UP0 ;  /* 0x000000ff33337287 */ /* 0x000fe60008000000 */
[----:B------:R-:W-:Y:S05]  /*8e20*/  @P0 LEA R2, R2, UR36, 0x3 ;  /* 0x0000002402020c11 */ /* 0x000fea000f8e18ff */
[----:B------:R-:W-:Y:S05]  /*8e30*/  @P0 VIADD R2, R2, 0x40 ;  /* 0x0000004002020836 */ /* 0x000fea0000000000 */
[----:B------:R-:W-:Y:S04]  /*8e40*/  @P0 PRMT R0, R0, 0x654, R2 ;  /* 0x0000065400000816 */ /* 0x000fe80000000002 */
[----:B------:R2:W-:Y:S03]  /*8e50*/  @P0 SYNCS.ARRIVE.TRANS64.RED.A1T0 RZ, [R0+URZ], RZ ;  /* 0x000000ff00ff09a7 */ /* 0x0005e600081004ff */
.L_x_123:
[----:B------:R-:W-:Y:S01]  /*8e60*/  ISETP.NE.AND P2, PT, R102, RZ, PT ;  /* 0x000000ff6600720c */ /* 0x000fe20003f45270 */
[----:B------:R-:W-:Y:S01]  /*8e70*/  UIADD3 UR45, UPT, UPT, UR45, 0x4, URZ ;  /* 0x000000042d2d7890 */ /* 0x000fe2000fffe0ff */
[----:B------:R-:W-:Y:S01]  /*8e80*/  ISETP.NE.AND P0, PT, R104, 0x2, PT ;  /* 0x000000026800780c */ /* 0x000fe20003f05270 */
[----:B------:R-:W-:Y:S01]  /*8e90*/  IMAD.IADD R14, R43, 0x1, R86 ;  /* 0x000000012b0e7824 */ /* 0x000fe200078e0256 */
[----:B------:R-:W-:Y:S01]  /*8ea0*/  ISETP.NE.AND P1, PT, R45, 0x4, PT ;  /* 0x000000042d00780c */ /* 0x000fe20003f25270 */
[----:B------:R-:W-:Y:S01]  /*8eb0*/  IMAD.IADD R15, R44, 0x1, R87 ;  /* 0x000000012c0f7824 */ /* 0x000fe200078e0257 */
[----:B------:R-:W-:Y:S02]  /*8ec0*/  SEL R2, RZ, 0x1, P0 ;  /* 0x00000001ff027807 */ /* 0x000fe40000000000 */
[----:B--2---:R-:W-:Y:S02]  /*8ed0*/  SEL R0, RZ, 0x1, P1 ;  /* 0x00000001ff007807 */ /* 0x004fe40000800000 */
[----:B------:R-:W-:Y:S02]  /*8ee0*/  LOP3.LUT R96, R96, R2, RZ, 0x3c, !PT ;  /* 0x0000000260607212 */ /* 0x000fe400078e3cff */
[----:B------:R-:W-:Y:S02]  /*8ef0*/  LOP3.LUT R97, R97, R0, RZ, 0x3c, !PT ;  /* 0x0000000061617212 */ /* 0x000fe400078e3cff */
[----:B------:R-:W-:Y:S02]  /*8f00*/  @P2 R2UR UR44, R95 ;  /* 0x000000005f2c22ca */ /* 0x000fe400000e0000 */
[----:B------:R-:W-:Y:S02]  /*8f10*/  SEL R104, R104, RZ, P0 ;  /* 0x000000ff68687207 */ /* 0x000fe40000000000 */
[----:B------:R-:W-:Y:S01]  /*8f20*/  SEL R45, R45, RZ, P1 ;  /* 0x000000ff2d2d7207 */ /* 0x000fe20000800000 */
[----:B------:R-:W-:Y:S10]  /*8f30*/  @P2 BRA `(.L_x_124) ;  /* 0xffffffc000082947 */ /* 0x000ff4000383ffff */
[----:B------:R-:W-:-:S09]  /*8f40*/  UISETP.NE.AND UP0, UPT, UR50, URZ, UPT ;  /* 0x000000ff3200728c */ /* 0x000fd2000bf05270 */
[----:B------:R-:W-:Y:S05]  /*8f50*/  BRA.U !UP0, `(.L_x_125) ;  /* 0x0000000108487547 */ /* 0x000fea000b800000 */
[----:B------:R-:W2:Y:S02]  /*8f60*/  LDCU.64 UR4, c[0x0][0x890] ;  /* 0x00011200ff0477ac */ /* 0x000ea40008000a00 */
[----:B--2---:R-:W-:-:S04]  /*8f70*/  UISETP.NE.U32.AND UP0, UPT, UR4, URZ, UPT ;  /* 0x000000ff0400728c */ /* 0x004fc8000bf05070 */
[----:B------:R-:W-:-:S09]  /*8f80*/  UISETP.NE.AND.EX UP0, UPT, UR5, URZ, UPT, UP0 ;  /* 0x000000ff0500728c */ /* 0x000fd2000bf05300 */
[----:B------:R-:W-:Y:S05]  /*8f90*/  BRA.U UP0, `(.L_x_126) ;  /* 0x00000001000c7547 */ /* 0x000fea000b800000 */
[----:B------:R-:W-:-:S13]  /*8fa0*/  FSETP.NEU.AND P0, PT, R49, RZ, PT ;  /* 0x000000ff3100720b */ /* 0x000fda0003f0d000 */
[----:B------:R-:W-:Y:S05]  /*8fb0*/  @!P0 EXIT ;  /* 0x000000000000894d */ /* 0x000fea0003800000 */
[----:B------:R-:W-:Y:S05]  /*8fc0*/  BRA `(.L_x_125) ;  /* 0x00000000002c7947 */ /* 0x000fea0003800000 */
.L_x_126:
[----:B------:R-:W-:Y:S01]  /*8fd0*/  ISETP.NE.AND P0, PT, R103, RZ, PT ;  /* 0x000000ff6700720c */ /* 0x000fe20003f05270 */
[----:B------:R-:W-:-:S12]  /*8fe0*/  BSSY.RECONVERGENT B0, `(.L_x_125) ;  /* 0x0000009000007945 */ /* 0x000fd80003800200 */
[----:B------:R-:W-:Y:S05]  /*8ff0*/  @P0 BRA `(.L_x_127) ;  /* 0x0000000000140947 */ /* 0x000fea0003800000 */
[----:B------:R-:W2:Y:S02]  /*9000*/  LDCU.64 UR4, c[0x0][0x888] ;  /* 0x00011100ff0477ac */ /* 0x000ea40008000a00 */
[----:B--2---:R-:W-:-:S04]  /*9010*/  ISETP.NE.U32.AND P0, PT, RZ, UR4, PT ;  /* 0x00000004ff007c0c */ /* 0x004fc8000bf05070 */
[----:B------:R-:W-:-:S13]  /*9020*/  ISETP.NE.AND.EX P0, PT, RZ, UR5, PT, P0 ;  /* 0x00000005ff007c0c */ /* 0x000fda000bf05300 */
[----:B------:R-:W-:Y:S05]  /*9030*/  @!P0 EXIT ;  /* 0x000000000000894d */ /* 0x000fea0003800000 */
[----:B------:R-:W-:Y:S05]  /*9040*/  BRA `(.L_x_128) ;  /* 0x0000000000087947 */ /* 0x000fea0003800000 */
.L_x_127:
[----:B------:R-:W-:-:S13]  /*9050*/  FSETP.NEU.AND P0, PT, R49, RZ, PT ;  /* 0x000000ff3100720b */ /* 0x000fda0003f0d000 */
[----:B------:R-:W-:Y:S05]  /*9060*/  @!P0 EXIT ;  /* 0x000000000000894d */ /* 0x000fea0003800000 */
.L_x_128:
[----:B------:R-:W-:Y:S05]  /*9070*/  BSYNC.RECONVERGENT B0 ;  /* 0x0000000000007941 */ /* 0x000fea0003800200 */
.L_x_125:
[----:B------:R-:W-:Y:S01]  /*9080*/  ULEA UR4, UR51, UR36, 0x3 ;  /* 0x0000002433047291 */ /* 0x000fe2000f8e18ff */
[----:B------:R-:W-:-:S04]  /*9090*/  DEPBAR.LE SB0, 0x0 ;  /* 0x000080000000791a */ /* 0x000fc80000000000 */
[----:B------:R-:W-:-:S04]  /*90a0*/  UIADD3 UR4, UPT, UPT, UR4, 0x40, URZ ;  /* 0x0000004004047890 */ /* 0x000fc8000fffe0ff */
[----:B------:R-:W-:-:S09]  /*90b0*/  UPRMT UR4, UR37, 0x654, UR4 ;  /* 0x0000065425047896 */ /* 0x000fd20008000004 */
[----:B------:R-:W-:Y:S01]  /*90c0*/  SYNCS.ARRIVE.TRANS64.RED.A1T0 RZ, [UR4], RZ ;  /* 0x000000ffffff79a7 */ /* 0x000fe20008100404 */
[----:B------:R-:W-:Y:S05]  /*90d0*/  EXIT ;  /* 0x000000000000794d */ /* 0x000fea0003800000 */
.L_x_19:
[----:B--2---:R2:W1:Y:S02]  /*90e0*/  SYNCS.PHASECHK.TRANS64.TRYWAIT P0, [R2+URZ+0xe0], R3 ;  /* 0x0000e003020075a7 */ /* 0x00446400080011ff */
[----:B-1----:R-:W-:Y:S05]  /*90f0*/  @!P0 NANOSLEEP.SYNCS 0x989680 ;  /* 0x009896800000895d */ /* 0x002fea0003900000 */
[----:B------:R-:W1:Y:S02]  /*9100*/  @!P0 SYNCS.PHASECHK.TRANS64 P0, [R2+URZ+0xe0], R3 ;  /* 0x0000e003020085a7 */ /* 0x000e6400080010ff */
[----:B-1----:R-:W-:Y:S05]  /*9110*/  @!P0 BRA `(.L_x_19) ;  /* 0xfffffffc00f08947 */ /* 0x002fea000383ffff */
[----:B------:R-:W-:Y:S05]  /*9120*/  BRA `(.L_x_129) ;  /* 0xffffff84001c7947 */ /* 0x000fea000383ffff */
.L_x_22:
[----:B-1----:R-:W-:-:S07]  /*9130*/  MOV R2, UR41 ;  /* 0x0000002900027c02 */ /* 0x002fce0008000f00 */
.L_x_130:
[----:B-1----:R1:W2:Y:S02]  /*9140*/  SYNCS.PHASECHK.TRANS64.TRYWAIT P0, [R2+URZ+0x10], R4 ;  /* 0x00001004020075a7 */ /* 0x0022a400080011ff */
[----:B--2---:R-:W-:Y:S05]  /*9150*/  @!P0 NANOSLEEP.SYNCS 0x989680 ;  /* 0x009896800000895d */ /* 0x004fea0003900000 */
[----:B------:R-:W2:Y:S02]  /*9160*/  @!P0 SYNCS.PHASECHK.TRANS64 P0, [R2+URZ+0x10], R4 ;  /* 0x00001004020085a7 */ /* 0x000ea400080010ff */
[----:B--2---:R-:W-:Y:S05]  /*9170*/  @!P0 BRA `(.L_x_130) ;  /* 0xfffffffc00f08947 */ /* 0x004fea000383ffff */
[----:B------:R-:W-:Y:S05]  /*9180*/  BRA `(.L_x_21) ;  /* 0xffffff8400787947 */ /* 0x000fea000383ffff */
.L_x_28:
[----:B-1----:R-:W-:-:S07]  /*9190*/  MOV R2, UR41 ;  /* 0x0000002900027c02 */ /* 0x002fce0008000f00 */
.L_x_131:
[----:B-1----:R1:W2:Y:S02]  /*91a0*/  SYNCS.PHASECHK.TRANS64.TRYWAIT P0, [R2+URZ+0x10], R4 ;  /* 0x00001004020075a7 */ /* 0x0022a400080011ff */
[----:B--2---:R-:W-:Y:S05]  /*91b0*/  @!P0 NANOSLEEP.SYNCS 0x989680 ;  /* 0x009896800000895d */ /* 0x004fea0003900000 */
[----:B------:R-:W2:Y:S02]  /*91c0*/  @!P0 SYNCS.PHASECHK.TRANS64 P0, [R2+URZ+0x10], R4 ;  /* 0x00001004020085a7 */ /* 0x000ea400080010ff */
[----:B--2---:R-:W-:Y:S05]  /*91d0*/  @!P0 BRA `(.L_x_131) ;  /* 0xfffffffc00f08947 */ /* 0x004fea000383ffff */
[----:B------:R-:W-:Y:S05]  /*91e0*/  BRA `(.L_x_27) ;  /* 0xffffff8800687947 */ /* 0x000fea000383ffff */
.L_x_32:
[----:B-1----:R1:W2:Y:S02]  /*91f0*/  SYNCS.PHASECHK.TRANS64.TRYWAIT P0, [R2+URZ+0x70], R3 ;  /* 0x00007003020075a7 */ /* 0x0022a400080011ff */
[----:B--2---:R-:W-:Y:S05]  /*9200*/  @!P0 NANOSLEEP.SYNCS 0x989680 ;  /* 0x009896800000895d */ /* 0x004fea0003900000 */
[----:B------:R-:W2:Y:S02]  /*9210*/  @!P0 SYNCS.PHASECHK.TRANS64 P0, [R2+URZ+0x70], R3 ;  /* 0x00007003020085a7 */ /* 0x000ea400080010ff */
[----:B--2---:R-:W-:Y:S05]  /*9220*/  @!P0 BRA `(.L_x_32) ;  /* 0xfffffffc00f08947 */ /* 0x004fea000383ffff */
[----:B------:R-:W-:Y:S05]  /*9230*/  BRA `(.L_x_132) ;  /* 0xffffff8c002c7947 */ /* 0x000fea000383ffff */
.L_x_36:
[----:B----4-:R-:W-:-:S07]  /*9240*/  MOV R0, UR4 ;  /* 0x0000000400007c02 */ /* 0x010fce0008000f00 */
.L_x_133:
[----:B-1----:R1:W2:Y:S02]  /*9250*/  SYNCS.PHASECHK.TRANS64.TRYWAIT P0, [R0+URZ], R2 ;  /* 0x00000002000075a7 */ /* 0x0022a400080011ff */
[----:B--2---:R-:W-:Y:S05]  /*9260*/  @!P0 NANOSLEEP.SYNCS 0x989680 ;  /* 0x009896800000895d */ /* 0x004fea0003900000 */
[----:B------:R-:W2:Y:S02]  /*9270*/  @!P0 SYNCS.PHASECHK.TRANS64 P0, [R0+URZ], R2 ;  /* 0x00000002000085a7 */ /* 0x000ea400080010ff */
[----:B--2---:R-:W-:Y:S05]  /*9280*/  @!P0 BRA `(.L_x_133) ;  /* 0xfffffffc00f08947 */ /* 0x004fea000383ffff */
[----:B------:R-:W-:Y:S05]  /*9290*/  BRA `(.L_x_134) ;  /* 0xffffff90009c7947 */ /* 0x000fea000383ffff */
.L_x_39:
[----:B-1----:R1:W2:Y:S02]  /*92a0*/  SYNCS.PHASECHK.TRANS64.TRYWAIT P0, [R0+URZ+0xd0], R4 ;  /* 0x0000d004000075a7 */ /* 0x0022a400080011ff */
[----:B--2---:R-:W-:Y:S05]  /*92b0*/  @!P0 NANOSLEEP.SYNCS 0x989680 ;  /* 0x009896800000895d */ /* 0x004fea0003900000 */
[----:B------:R-:W2:Y:S02]  /*92c0*/  @!P0 SYNCS.PHASECHK.TRANS64 P0, [R0+URZ+0xd0], R4 ;  /* 0x0000d004000085a7 */ /* 0x000ea400080010ff */
[----:B--2---:R-:W-:Y:S05]  /*92d0*/  @!P0 BRA `(.L_x_39) ;  /* 0xfffffffc00f08947 */ /* 0x004fea000383ffff */
[----:B------:R-:W-:Y:S05]  /*92e0*/  BRA `(.L_x_135) ;  /* 0xffffff9000f87947 */ /* 0x000fea000383ffff */
.L_x_40:
[----:B------:R-:W-:-:S07]  /*92f0*/  MOV R0, UR5 ;  /* 0x0000000500007c02 */ /* 0x000fce0008000f00 */
.L_x_136:
[----:B-1----:R1:W2:Y:S02]  /*9300*/  SYNCS.PHASECHK.TRANS64.TRYWAIT P0, [R0+URZ+0x80], R5 ;  /* 0x00008005000075a7 */ /* 0x0022a400080011ff */
[----:B--2---:R-:W-:Y:S05]  /*9310*/  @!P0 NANOSLEEP.SYNCS 0x989680 ;  /* 0x009896800000895d */ /* 0x004fea0003900000 */
[----:B------:R-:W2:Y:S02]  /*9320*/  @!P0 SYNCS.PHASECHK.TRANS64 P0, [R0+URZ+0x80], R5 ;  /* 0x00008005000085a7 */ /* 0x000ea400080010ff */
[----:B--2---:R-:W-:Y:S05]  /*9330*/  @!P0 BRA `(.L_x_136) ;  /* 0xfffffffc00f08947 */ /* 0x004fea000383ffff */
[----:B------:R-:W-:Y:S05]  /*9340*/  BRA `(.L_x_137) ;  /* 0xffffff9400087947 */ /* 0x000fea000383ffff */
.L_x_41:
[----:B-1----:R1:W2:Y:S02]  /*9350*/  SYNCS.PHASECHK.TRANS64.TRYWAIT P1, [R0+URZ+0x70], R4 ;  /* 0x00007004000075a7 */ /* 0x0022a400080211ff */
[----:B--2---:R-:W-:Y:S05]  /*9360*/  @!P1 NANOSLEEP.SYNCS 0x989680 ;  /* 0x009896800000995d */ /* 0x004fea0003900000 */
[----:B------:R-:W2:Y:S02]  /*9370*/  @!P1 SYNCS.PHASECHK.TRANS64 P1, [R0+URZ+0x70], R4 ;  /* 0x00007004000095a7 */ /* 0x000ea400080210ff */
[----:B--2---:R-:W-:Y:S05]  /*9380*/  @!P1 BRA `(.L_x_41) ;  /* 0xfffffffc00f09947 */ /* 0x004fea000383ffff */
[----:B------:R-:W-:Y:S05]  /*9390*/  BRA `(.L_x_138) ;  /* 0xffffff9400387947 */ /* 0x000fea000383ffff */
.L_x_44:
[----:B------:R-:W-:-:S07]  /*93a0*/  MOV R0, UR5 ;  /* 0x0000000500007c02 */ /* 0x000fce0008000f00 */
.L_x_139:
[----:B-1----:R1:W2:Y:S02]  /*93b0*/  SYNCS.PHASECHK.TRANS64.TRYWAIT P0, [R0+URZ+0x80], R2 ;  /* 0x00008002000075a7 */ /* 0x0022a400080011ff */
[----:B--2---:R-:W-:Y:S05]  /*93c0*/  @!P0 NANOSLEEP.SYNCS 0x989680 ;  /* 0x009896800000895d */ /* 0x004fea0003900000 */
[----:B------:R-:W2:Y:S02]  /*93d0*/  @!P0 SYNCS.PHASECHK.TRANS64 P0, [R0+URZ+0x80], R2 ;  /* 0x00008002000085a7 */ /* 0x000ea400080010ff */
[----:B--2---:R-:W-:Y:S05]  /*93e0*/  @!P0 BRA `(.L_x_139) ;  /* 0xfffffffc00f08947 */ /* 0x004fea000383ffff */
[----:B------:R-:W-:Y:S05]  /*93f0*/  BRA `(.L_x_43) ;  /* 0xffffff94008c7947 */ /* 0x000fea000383ffff */
.L_x_51:
[----:B-1----:R1:W2:Y:S02]  /*9400*/  SYNCS.PHASECHK.TRANS64.TRYWAIT P1, [R0+URZ+0x70], R2 ;  /* 0x00007002000075a7 */ /* 0x0022a400080211ff */
[----:B--2---:R-:W-:Y:S05]  /*9410*/  @!P1 NANOSLEEP.SYNCS 0x989680 ;  /* 0x009896800000995d */ /* 0x004fea0003900000 */
[----:B------:R-:W2:Y:S02]  /*9420*/  @!P1 SYNCS.PHASECHK.TRANS64 P1, [R0+URZ+0x70], R2 ;  /* 0x00007002000095a7 */ /* 0x000ea400080210ff */
[----:B--2---:R-:W-:Y:S05]  /*9430*/  @!P1 BRA `(.L_x_51) ;  /* 0xfffffffc00f09947 */ /* 0x004fea000383ffff */
[----:B------:R-:W-:Y:S05]  /*9440*/  BRA `(.L_x_140) ;  /* 0xffffff9c00187947 */ /* 0x000fea000383ffff */
.L_x_52:
[----:B------:R-:W-:-:S07]  /*9450*/  MOV R2, UR6 ;  /* 0x0000000600027c02 */ /* 0x000fce0008000f00 */
.L_x_141:
[----:B-1----:R1:W2:Y:S02]  /*9460*/  SYNCS.PHASECHK.TRANS64.TRYWAIT P0, [R2+URZ+0xb0], R0 ;  /* 0x0000b000020075a7 */ /* 0x0022a400080011ff */
[----:B--2---:R-:W-:Y:S05]  /*9470*/  @!P0 NANOSLEEP.SYNCS 0x989680 ;  /* 0x009896800000895d */ /* 0x004fea0003900000 */
[----:B------:R-:W2:Y:S02]  /*9480*/  @!P0 SYNCS.PHASECHK.TRANS64 P0, [R2+URZ+0xb0], R0 ;  /* 0x0000b000020085a7 */ /* 0x000ea400080010ff */
[----:B--2---:R-:W-:Y:S05]  /*9490*/  @!P0 BRA `(.L_x_141) ;  /* 0xfffffffc00f08947 */ /* 0x004fea000383ffff */
[----:B------:R-:W-:Y:S05]  /*94a0*/  BRA `(.L_x_142) ;  /* 0xffffff9c00687947 */ /* 0x000fea000383ffff */
.L_x_55:
[----:B------:R-:W-:Y:S07]  /*94b0*/  MOV R0, UR10 ;  /* 0x0000000a00007c02 */ /* 0x000fee0008000f00 */
.L_x_143:
[----:B-1----:R1:W2:Y:S02]  /*94c0*/  SYNCS.PHASECHK.TRANS64.TRYWAIT P0, [R0+URZ], R2 ;  /* 0x00000002000075a7 */ /* 0x0022a400080011ff */
[----:B--2---:R-:W-:Y:S05]  /*94d0*/  @!P0 NANOSLEEP.SYNCS 0x989680 ;  /* 0x009896800000895d */ /* 0x004fea0003900000 */
[----:B------:R-:W2:Y:S02]  /*94e0*/  @!P0 SYNCS.PHASECHK.TRANS64 P0, [R0+URZ], R2 ;  /* 0x00000002000085a7 */ /* 0x000ea400080010ff */
[----:B--2---:R-:W-:Y:S05]  /*94f0*/  @!P0 BRA `(.L_x_143) ;  /* 0xfffffffc00f08947 */ /* 0x004fea000383ffff */
[----:B------:R-:W-:Y:S05]  /*9500*/  BRA `(.L_x_54) ;  /* 0xffffff9c00847947 */ /* 0x000fea000383ffff */
.L_x_58:
[----:B------:R-:W-:-:S07]  /*9510*/  MOV R0, UR6 ;  /* 0x0000000600007c02 */ /* 0x000fce0008000f00 */
.L_x_144:
[----:B--2---:R2:W4:Y:S02]  /*9520*/  SYNCS.PHASECHK.TRANS64.TRYWAIT P0, [R0+URZ], R2 ;  /* 0x00000002000075a7 */ /* 0x00452400080011ff */
[----:B----4-:R-:W-:Y:S05]  /*9530*/  @!P0 NANOSLEEP.SYNCS 0x989680 ;  /* 0x009896800000895d */ /* 0x010fea0003900000 */
[----:B------:R-:W4:Y:S02]  /*9540*/  @!P0 SYNCS.PHASECHK.TRANS64 P0, [R0+URZ], R2 ;  /* 0x00000002000085a7 */ /* 0x000f2400080010ff */
[----:B----4-:R-:W-:Y:S05]  /*9550*/  @!P0 BRA `(.L_x_144) ;  /* 0xfffffffc00f08947 */ /* 0x010fea000383ffff */
[----:B------:R-:W-:Y:S05]  /*9560*/  BRA `(.L_x_145) ;  /* 0xffffffa000b07947 */ /* 0x000fea000383ffff */
.L_x_59:
[----:B------:R-:W-:-:S07]  /*9570*/  MOV R0, UR6 ;  /* 0x0000000600007c02 */ /* 0x000fce0008000f00 */
.L_x_146:
[----:B-1----:R1:W2:Y:S02]  /*9580*/  SYNCS.PHASECHK.TRANS64.TRYWAIT P0, [R0+URZ], R3 ;  /* 0x00000003000075a7 */ /* 0x0022a400080011ff */
[----:B--2---:R-:W-:Y:S05]  /*9590*/  @!P0 NANOSLEEP.SYNCS 0x989680 ;  /* 0x009896800000895d */ /* 0x004fea0003900000 */
[----:B------:R-:W2:Y:S02]  /*95a0*/  @!P0 SYNCS.PHASECHK.TRANS64 P0, [R0+URZ], R3 ;  /* 0x00000003000085a7 */ /* 0x000ea400080010ff */
[----:B--2---:R-:W-:Y:S05]  /*95b0*/  @!P0 BRA `(.L_x_146) ;  /* 0xfffffffc00f08947 */ /* 0x004fea000383ffff */
[----:B------:R-:W-:Y:S05]  /*95c0*/  BRA `(.L_x_147) ;  /* 0xffffffa000bc7947 */ /* 0x000fea000383ffff */
.L_x_60:
[----:B------:R-:W-:-:S07]  /*95d0*/  MOV R0, UR6 ;  /* 0x0000000600007c02 */ /* 0x000fce0008000f00 */
.L_x_148:
[----:B-1----:R1:W2:Y:S02]  /*95e0*/  SYNCS.PHASECHK.TRANS64.TRYWAIT P0, [R0+URZ], R3 ;  /* 0x00000003000075a7 */ /* 0x0022a400080011ff */
[----:B--2---:R-:W-:Y:S05]  /*95f0*/  @!P0 NANOSLEEP.SYNCS 0x989680 ;  /* 0x009896800000895d */ /* 0x004fea0003900000 */
[----:B------:R-:W2:Y:S02]  /*9600*/  @!P0 SYNCS.PHASECHK.TRANS64 P0, [R0+URZ], R3 ;  /* 0x00000003000085a7 */ /* 0x000ea400080010ff */
[----:B--2---:R-:W-:Y:S05]  /*9610*/  @!P0 BRA `(.L_x_148) ;  /* 0xfffffffc00f08947 */ /* 0x004fea000383ffff */
[----:B------:R-:W-:Y:S05]  /*9620*/  BRA `(.L_x_149) ;  /* 0xffffffa000c87947 */ /* 0x000fea000383ffff */
.L_x_61:
[----:B-1----:R-:W-:-:S07]  /*9630*/  MOV R0, UR7 ;  /* 0x0000000700007c02 */ /* 0x002fce0008000f00 */
.L_x_150:
[----:B-1----:R1:W2:Y:S02]  /*9640*/  SYNCS.PHASECHK.TRANS64.TRYWAIT P0, [R0+URZ], R2 ;  /* 0x00000002000075a7 */ /* 0x0022a400080011ff */
[----:B--2---:R-:W-:Y:S05]  /*9650*/  @!P0 NANOSLEEP.SYNCS 0x989680 ;  /* 0x009896800000895d */ /* 0x004fea0003900000 */
[----:B------:R-:W2:Y:S02]  /*9660*/  @!P0 SYNCS.PHASECHK.TRANS64 P0, [R0+URZ], R2 ;  /* 0x00000002000085a7 */ /* 0x000ea400080010ff */
[----:B--2---:R-:W-:Y:S05]  /*9670*/  @!P0 BRA `(.L_x_150) ;  /* 0xfffffffc00f08947 */ /* 0x004fea000383ffff */
[----:B------:R-:W-:Y:S05]  /*9680*/  BRA `(.L_x_151) ;  /* 0xffffffa000d47947 */ /* 0x000fea000383ffff */
.L_x_66:
[----:B--2---:R2:W3:Y:S02]  /*9690*/  SYNCS.PHASECHK.TRANS64.TRYWAIT P0, [R0+URZ+0x70], R2 ;  /* 0x00007002000075a7 */ /* 0x0044e400080011ff */
[----:B---3--:R-:W-:Y:S05]  /*96a0*/  @!P0 NANOSLEEP.SYNCS 0x989680 ;  /* 0x009896800000895d */ /* 0x008fea0003900000 */
[----:B------:R-:W3:Y:S02]  /*96b0*/  @!P0 SYNCS.PHASECHK.TRANS64 P0, [R0+URZ+0x70], R2 ;  /* 0x00007002000085a7 */ /* 0x000ee400080010ff */
[----:B---3--:R-:W-:Y:S05]  /*96c0*/  @!P0 BRA `(.L_x_66) ;  /* 0xfffffffc00f08947 */ /* 0x008fea000383ffff */
[----:B------:R-:W-:Y:S05]  /*96d0*/  BRA `(.L_x_152) ;  /* 0xffffffa400e07947 */ /* 0x000fea000383ffff */
.L_x_69:
[----:B------:R-:W-:Y:S07]  /*96e0*/  MOV R0, UR7 ;  /* 0x0000000700007c02 */ /* 0x000fee0008000f00 */
.L_x_153:
[----:B--2---:R2:W3:Y:S02]  /*96f0*/  SYNCS.PHASECHK.TRANS64.TRYWAIT P0, [R0+URZ+0x68], R2 ;  /* 0x00006802000075a7 */ /* 0x0044e400080011ff */
[----:B---3--:R-:W-:Y:S05]  /*9700*/  @!P0 NANOSLEEP.SYNCS 0x989680 ;  /* 0x009896800000895d */ /* 0x008fea0003900000 */
[----:B------:R-:W3:Y:S02]  /*9710*/  @!P0 SYNCS.PHASECHK.TRANS64 P0, [R0+URZ+0x68], R2 ;  /* 0x00006802000085a7 */ /* 0x000ee400080010ff */
[----:B---3--:R-:W-:Y:S05]  /*9720*/  @!P0 BRA `(.L_x_153) ;  /* 0xfffffffc00f08947 */ /* 0x008fea000383ffff */
[----:B------:R-:W-:Y:S05]  /*9730*/  BRA `(.L_x_68) ;  /* 0xffffffa800c07947 */ /* 0x000fea000383ffff */
.L_x_72:
[----:B------:R-:W-:Y:S07]  /*9740*/  MOV R0, UR7 ;  /* 0x0000000700007c02 */ /* 0x000fee0008000f00 */
.L_x_154:
[----:B-1----:R1:W2:Y:S02]  /*9750*/  SYNCS.PHASECHK.TRANS64.TRYWAIT P0, [R0+URZ+0x40], R14 ;  /* 0x0000400e000075a7 */ /* 0x0022a400080011ff */
[----:B--2---:R-:W-:Y:S05]  /*9760*/  @!P0 NANOSLEEP.SYNCS 0x989680 ;  /* 0x009896800000895d */ /* 0x004fea0003900000 */
[----:B------:R-:W2:Y:S02]  /*9770*/  @!P0 SYNCS.PHASECHK.TRANS64 P0, [R0+URZ+0x40], R14 ;  /* 0x0000400e000085a7 */ /* 0x000ea400080010ff */
[----:B--2---:R-:W-:Y:S05]  /*9780*/  @!P0 BRA `(.L_x_154) ;  /* 0xfffffffc00f08947 */ /* 0x004fea000383ffff */
[----:B------:R-:W-:Y:S05]  /*9790*/  BRA `(.L_x_155) ;  /* 0xffffffac00387947 */ /* 0x000fea000383ffff */
.L_x_73:
[----:B------:R-:W-:Y:S07]  /*97a0*/  MOV R0, UR7 ;  /* 0x0000000700007c02 */ /* 0x000fee0008000f00 */
.L_x_156:
[----:B-1----:R1:W2:Y:S02]  /*97b0*/  SYNCS.PHASECHK.TRANS64.TRYWAIT P0, [R0+URZ+0x48], R14 ;  /* 0x0000480e000075a7 */ /* 0x0022a400080011ff */
[----:B--2---:R-:W-:Y:S05]  /*97c0*/  @!P0 NANOSLEEP.SYNCS 0x989680 ;  /* 0x009896800000895d */ /* 0x004fea0003900000 */
[----:B------:R-:W2:Y:S02]  /*97d0*/  @!P0 SYNCS.PHASECHK.TRANS64 P0, [R0+URZ+0x48], R14 ;  /* 0x0000480e000085a7 */ /* 0x000ea400080010ff */
[----:B--2---:R-:W-:Y:S05]  /*97e0*/  @!P0 BRA `(.L_x_156) ;  /* 0xfffffffc00f08947 */ /* 0x004fea000383ffff */
[----:B------:R-:W-:Y:S05]  /*97f0*/  BRA `(.L_x_157) ;  /* 0xffffffac00747947 */ /* 0x000fea000383ffff */
.L_x_74:
[----:B------:R-:W-:Y:S07]  /*9800*/  MOV R0, UR7 ;  /* 0x0000000700007c02 */ /* 0x000fee0008000f00 */
.L_x_158:
[----:B-1----:R1:W2:Y:S02]  /*9810*/  SYNCS.PHASECHK.TRANS64.TRYWAIT P0, [R0+URZ+0x50], R14 ;  /* 0x0000500e000075a7 */ /* 0x0022a400080011ff */
[----:B--2---:R-:W-:Y:S05]  /*9820*/  @!P0 NANOSLEEP.SYNCS 0x989680 ;  /* 0x009896800000895d */ /* 0x004fea0003900000 */
[----:B------:R-:W2:Y:S02]  /*9830*/  @!P0 SYNCS.PHASECHK.TRANS64 P0, [R0+URZ+0x50], R14 ;  /* 0x0000500e000085a7 */ /* 0x000ea400080010ff */
[----:B--2---:R-:W-:Y:S05]  /*9840*/  @!P0 BRA `(.L_x_158) ;  /* 0xfffffffc00f08947 */ /* 0x004fea000383ffff */
[----:B------:R-:W-:Y:S05]  /*9850*/  BRA `(.L_x_159) ;  /* 0xffffffac00b87947 */ /* 0x000fea000383ffff */
.L_x_75:
[----:B------:R-:W-:Y:S07]  /*9860*/  MOV R0, UR7 ;  /* 0x0000000700007c02 */ /* 0x000fee0008000f00 */
.L_x_160:
[----:B-1----:R1:W2:Y:S02]  /*9870*/  SYNCS.PHASECHK.TRANS64.TRYWAIT P0, [R0+URZ+0x58], R14 ;  /* 0x0000580e000075a7 */ /* 0x0022a400080011ff */
[----:B--2---:R-:W-:Y:S05]  /*9880*/  @!P0 NANOSLEEP.SYNCS 0x989680 ;  /* 0x009896800000895d */ /* 0x004fea0003900000 */
[----:B------:R-:W2:Y:S02]  /*9890*/  @!P0 SYNCS.PHASECHK.TRANS64 P0, [R0+URZ+0x58], R14 ;  /* 0x0000580e000085a7 */ /* 0x000ea400080010ff */
[----:B--2---:R-:W-:Y:S05]  /*98a0*/  @!P0 BRA `(.L_x_160) ;  /* 0xfffffffc00f08947 */ /* 0x004fea000383ffff */
[----:B------:R-:W-:Y:S05]  /*98b0*/  BRA `(.L_x_161) ;  /* 0xffffffb0003c7947 */ /* 0x000fea000383ffff */
.L_x_77:
[----:B------:R-:W-:-:S07]  /*98c0*/  MOV R0, UR7 ;  /* 0x0000000700007c02 */ /* 0x000fce0008000f00 */
.L_x_162:
[----:B-1----:R1:W3:Y:S02]  /*98d0*/  SYNCS.PHASECHK.TRANS64.TRYWAIT P0, [R0+URZ+0x40], R2 ;  /* 0x00004002000075a7 */ /* 0x0022e400080011ff */
[----:B---3--:R-:W-:Y:S05]  /*98e0*/  @!P0 NANOSLEEP.SYNCS 0x989680 ;  /* 0x009896800000895d */ /* 0x008fea0003900000 */
[----:B------:R-:W3:Y:S02]  /*98f0*/  @!P0 SYNCS.PHASECHK.TRANS64 P0, [R0+URZ+0x40], R2 ;  /* 0x00004002000085a7 */ /* 0x000ee400080010ff */
[----:B---3--:R-:W-:Y:S05]  /*9900*/  @!P0 BRA `(.L_x_162) ;  /* 0xfffffffc00f08947 */ /* 0x008fea000383ffff */
[----:B------:R-:W-:Y:S05]  /*9910*/  BRA `(.L_x_163) ;  /* 0xffffffb000ac7947 */ /* 0x000fea000383ffff */
.L_x_78:
[----:B-1----:R-:W-:-:S07]  /*9920*/  MOV R0, UR7 ;  /* 0x0000000700007c02 */ /* 0x002fce0008000f00 */
.L_x_164:
[----:B-1----:R1:W3:Y:S02]  /*9930*/  SYNCS.PHASECHK.TRANS64.TRYWAIT P0, [R0+URZ+0x48], R2 ;  /* 0x00004802000075a7 */ /* 0x0022e400080011ff */
[----:B---3--:R-:W-:Y:S05]  /*9940*/  @!P0 NANOSLEEP.SYNCS 0x989680 ;  /* 0x009896800000895d */ /* 0x008fea0003900000 */
[----:B------:R-:W3:Y:S02]  /*9950*/  @!P0 SYNCS.PHASECHK.TRANS64 P0, [R0+URZ+0x48], R2 ;  /* 0x00004802000085a7 */ /* 0x000ee400080010ff */
[----:B---3--:R-:W-:Y:S05]  /*9960*/  @!P0 BRA `(.L_x_164) ;  /* 0xfffffffc00f08947 */ /* 0x008fea000383ffff */
[----:B------:R-:W-:Y:S05]  /*9970*/  BRA `(.L_x_165) ;  /* 0xffffffb0009c7947 */ /* 0x000fea000383ffff */
.L_x_79:
[----:B-1----:R-:W-:-:S07]  /*9980*/  MOV R0, UR7 ;  /* 0x0000000700007c02 */ /* 0x002fce0008000f00 */
.L_x_166:
[----:B-1----:R1:W3:Y:S02]  /*9990*/  SYNCS.PHASECHK.TRANS64.TRYWAIT P0, [R0+URZ+0x50], R2 ;  /* 0x00005002000075a7 */ /* 0x0022e400080011ff */
[----:B---3--:R-:W-:Y:S05]  /*99a0*/  @!P0 NANOSLEEP.SYNCS 0x989680 ;  /* 0x009896800000895d */ /* 0x008fea0003900000 */
[----:B------:R-:W3:Y:S02]  /*99b0*/  @!P0 SYNCS.PHASECHK.TRANS64 P0, [R0+URZ+0x50], R2 ;  /* 0x00005002000085a7 */ /* 0x000ee400080010ff */
[----:B---3--:R-:W-:Y:S05]  /*99c0*/  @!P0 BRA `(.L_x_166) ;  /* 0xfffffffc00f08947 */ /* 0x008fea000383ffff */
[----:B------:R-:W-:Y:S05]  /*99d0*/  BRA `(.L_x_167) ;  /* 0xffffffb0008c7947 */ /* 0x000fea000383ffff */
.L_x_81:
[----:B--2---:R2:W4:Y:S02]  /*99e0*/  SYNCS.PHASECHK.TRANS64.TRYWAIT P0, [R0+URZ+0x70], R2 ;  /* 0x00007002000075a7 */ /* 0x00452400080011ff */
[----:B----4-:R-:W-:Y:S05]  /*99f0*/  @!P0 NANOSLEEP.SYNCS 0x989680 ;  /* 0x009896800000895d */ /* 0x010fea0003900000 */
[----:B------:R-:W4:Y:S02]  /*9a00*/  @!P0 SYNCS.PHASECHK.TRANS64 P0, [R0+URZ+0x70], R2 ;  /* 0x00007002000085a7 */ /* 0x000f2400080010ff */
[----:B----4-:R-:W-:Y:S05]  /*9a10*/  @!P0 BRA `(.L_x_81) ;  /* 0xfffffffc00f08947 */ /* 0x010fea000383ffff */
[----:B------:R-:W-:Y:S05]  /*9a20*/  BRA `(.L_x_168) ;  /* 0xffffffb400607947 */ /* 0x000fea000383ffff */
.L_x_92:
[----:B-1----:R-:W-:Y:S04]  /*9a30*/  MOV R0, UR36 ;  /* 0x0000002400007c02 */ /* 0x002fe80008000f00 */
[----:B------:R1:W3:Y:S03]  /*9a40*/  SYNCS.PHASECHK.TRANS64.TRYWAIT P1, [R0+URZ+0x20], R3 ;  /* 0x00002003000075a7 */ /* 0x0002e600080211ff */
[----:B---3--:R-:W-:Y:S05]  /*9a50*/  @!P1 NANOSLEEP.SYNCS 0x989680 ;  /* 0x009896800000995d */ /* 0x008fea0003900000 */
[----:B------:R-:W3:Y:S02]  /*9a60*/  @!P1 SYNCS.PHASECHK.TRANS64 P1, [R0+URZ+0x20], R3 ;  /* 0x00002003000095a7 */ /* 0x000ee400080210ff */
[----:B---3--:R-:W-:Y:S05]  /*9a70*/  @!P1 BRA `(.L_x_92) ;  /* 0xfffffffc00ec9947 */ /* 0x008fea000383ffff */
[----:B------:R-:W-:Y:S05]  /*9a80*/  BRA `(.L_x_91) ;  /* 0xffffffc000987947 */ /* 0x000fea000383ffff */
.L_x_94:
[----:B-1----:R1:W2:Y:S02]  /*9a90*/  SYNCS.PHASECHK.TRANS64.TRYWAIT P0, [R64+URZ+0x90], R2 ;  /* 0x00009002400075a7 */ /* 0x0022a400080011ff */
[----:B--2---:R-:W-:Y:S05]  /*9aa0*/  @!P0 NANOSLEEP.SYNCS 0x989680 ;  /* 0x009896800000895d */ /* 0x004fea0003900000 */
[----:B------:R-:W2:Y:S02]  /*9ab0*/  @!P0 SYNCS.PHASECHK.TRANS64 P0, [R64+URZ+0x90], R2 ;  /* 0x00009002400085a7 */ /* 0x000ea400080010ff */
[----:B--2---:R-:W-:Y:S05]  /*9ac0*/  @!P0 BRA `(.L_x_94) ;  /* 0xfffffffc00f08947 */ /* 0x004fea000383ffff */
[----:B------:R-:W-:Y:S05]  /*9ad0*/  BRA `(.L_x_93) ;  /* 0xffffffc000c47947 */ /* 0x000fea000383ffff */
.L_x_103:
[----:B--2---:R2:W3:Y:S02]  /*9ae0*/  SYNCS.PHASECHK.TRANS64.TRYWAIT P0, [R2+URZ+0x20], R0 ;  /* 0x00002000020075a7 */ /* 0x0044e400080011ff */
[----:B---3--:R-:W-:Y:S05]  /*9af0*/  @!P0 NANOSLEEP.SYNCS 0x989680 ;  /* 0x009896800000895d */ /* 0x008fea0003900000 */
[----:B------:R-:W3:Y:S02]  /*9b00*/  @!P0 SYNCS.PHASECHK.TRANS64 P0, [R2+URZ+0x20], R0 ;  /* 0x00002000020085a7 */ /* 0x000ee400080010ff */
[----:B---3--:R-:W-:Y:S05]  /*9b10*/  @!P0 BRA `(.L_x_103) ;  /* 0xfffffffc00f08947 */ /* 0x008fea000383ffff */
[----:B------:R-:W-:Y:S05]  /*9b20*/  BRA `(.L_x_102) ;  /* 0xffffffcc00a87947 */ /* 0x000fea000383ffff */
.L_x_111:
[----:B--2---:R2:W3:Y:S02]  /*9b30*/  SYNCS.PHASECHK.TRANS64.TRYWAIT P0, [R0+URZ+0x20], R5 ;  /* 0x00002005000075a7 */ /* 0x0044e400080011ff */
[----:B---3--:R-:W-:Y:S05]  /*9b40*/  @!P0 NANOSLEEP.SYNCS 0x989680 ;  /* 0x009896800000895d */ /* 0x008fea0003900000 */
[----:B------:R-:W3:Y:S02]  /*9b50*/  @!P0 SYNCS.PHASECHK.TRANS64 P0, [R0+URZ+0x20], R5 ;  /* 0x00002005000085a7 */ /* 0x000ee400080010ff */
[----:B---3--:R-:W-:Y:S05]  /*9b60*/  @!P0 BRA `(.L_x_111) ;  /* 0xfffffffc00f08947 */ /* 0x008fea000383ffff */
[----:B------:R-:W-:Y:S05]  /*9b70*/  BRA `(.L_x_110) ;  /* 0xffffffd800ac7947 */ /* 0x000fea000383ffff */
.L_x_119:
[----:B--2---:R2:W3:Y:S02]  /*9b80*/  SYNCS.PHASECHK.TRANS64.TRYWAIT P0, [R2+URZ+0x20], R0 ;  /* 0x00002000020075a7 */ /* 0x0044e400080011ff */
[----:B---3--:R-:W-:Y:S05]  /*9b90*/  @!P0 NANOSLEEP.SYNCS 0x989680 ;  /* 0x009896800000895d */ /* 0x008fea0003900000 */
[----:B------:R-:W3:Y:S02]  /*9ba0*/  @!P0 SYNCS.PHASECHK.TRANS64 P0, [R2+URZ+0x20], R0 ;  /* 0x00002000020085a7 */ /* 0x000ee400080010ff */
[----:B---3--:R-:W-:Y:S05]  /*9bb0*/  @!P0 BRA `(.L_x_119) ;  /* 0xfffffffc00f08947 */ /* 0x008fea000383ffff */
[----:B------:R-:W-:Y:S05]  /*9bc0*/  BRA `(.L_x_118) ;  /* 0xffffffe400b07947 */ /* 0x000fea000383ffff */
        .weak           $__internal_0_$__cuda_sm10x_tcgen05_guardrail_trap_col_being_dealloced_not_returned_by_alloc
        .type           $__internal_0_$__cuda_sm10x_tcgen05_guardrail_trap_col_being_dealloced_not_returned_by_alloc,@function
        .size           $__internal_0_$__cuda_sm10x_tcgen05_guardrail_trap_col_being_dealloced_not_returned_by_alloc,($__internal_1_$__cuda_sm10x_tcgen05_guardrail_trap_phase_invalid_during_alloc - $__internal_0_$__cuda_sm10x_tcgen05_guardrail_trap_col_being_dealloced_not_returned_by_alloc)
$__internal_0_$__cuda_sm10x_tcgen05_guardrail_trap_col_being_dealloced_not_returned_by_alloc:
[----:B------:R-:W-:Y:S05]  /*9bd0*/  BPT.TRAP 0x1 ;  /* 0x000000040000795c */ /* 0x000fea0000300000 */
[----:B------:R-:W-:-:S04]  /*9be0*/  HFMA2 R3, -RZ, RZ, 0, 0 ;  /* 0x00000000ff037431 */ /* 0x000fc800000001ff */
[----:B------:R-:W-:Y:S05]  /*9bf0*/  RET.REL.NODEC R2 `(_ZN7cutlass13device_kernelINS_4gemm6kernel13GemmUniversalIN4cute5tupleIJiiiiEEENS1_10collective13CollectiveMmaINS1_35MainloopSm100TmaUmmaWarpSpecializedILi2ELi2ELi4ENS5_IJNS4_1CILi1EEESB_SB_EEEEENS5_IJNSA_ILi64EEENSA_ILi256EEENSA_ILi128EEEEEENS_6half_tENS5_IJSB_llEEESI_SJ_NS4_8TiledMMAINS4_8MMA_AtomIJNS4_20SM100_MMA_F16BF16_SSISI_SI_fLi64ELi256ELNS4_4UMMA5MajorE1ELSO_1ELNSN_7ScaleInE0ELSP_0EEEEEENS4_6LayoutISC_NS5_IJNSA_ILi0EEEST_ST_EEEEENS5_IJNS4_10UnderscoreESW_SW_EEEEENS4_13SM90_TMA_LOADENS4_14ComposedLayoutINS4_7SwizzleILi3ELi4ELi3EEENS4_18smem_ptr_flag_bitsILi16EEENSS_INS5_IJSE_NSA_ILi8EEEEEENS5_IJSB_SE_EEEEEEEvNS4_8identityESZ_S19_vS1A_EENS_8epilogue10collective18CollectiveEpilogueINS1C_23Sm100TmaWarpSpecializedILi4ELi2ELi32ELb1ELb0EEEJSH_NS5_IJNSS_ISE_SB_EES1H_EEESI_NS5_IJlSB_lEEESI_S1J_NS1C_6fusion15FusionCallbacksIS1G_NS1K_17LinearCombinationISI_fSI_fLNS_15FloatRoundStyleE2EEESH_S1I_JEEENS4_5SM1004TMEM4LOAD26SM100_TMEM_LOAD_16dp256b8xESZ_NS10_IS12_S14_NSS_INS5_IJS15_SE_EEENS5_IJSE_SB_EEEEEEENS4_17SM75_U32x4_LDSM_NENS4_14SM90_TMA_STOREES1X_NS4_17SM90_U32x4_STSM_NENS4_39AutoVectorizingCopyWithAssumedAlignmentILi128EEEEEEvvEEEEvNT_6ParamsE) ;  /* 0xffffff6402007950 */ /* 0x000fea0003c3ffff */
        .weak           $__internal_1_$__cuda_sm10x_tcgen05_guardrail_trap_phase_invalid_during_alloc
        .type           $__internal_1_$__cuda_sm10x_tcgen05_guardrail_trap_phase_invalid_during_alloc,@function
        .size           $__internal_1_$__cuda_sm10x_tcgen05_guardrail_trap_phase_invalid_during_alloc,($__internal_2_$__cuda_sm10x_tcgen05_guardrail_trap_unallocated_columns_being_dealloced - $__internal_1_$__cuda_sm10x_tcgen05_guardrail_trap_phase_invalid_during_alloc)
$__internal_1_$__cuda_sm10x_tcgen05_guardrail_trap_phase_invalid_during_alloc:
[----:B------:R-:W-:Y:S05]  /*9c00*/  BPT.TRAP 0x1 ;  /* 0x000000040000795c */ /* 0x000fea0000300000 */
[----:B------:R-:W-:-:S04]  /*9c10*/  MOV R3, 0x0 ;  /* 0x0000000000037802 */ /* 0x000fc80000000f00 */
[----:B------:R-:W-:Y:S05]  /*9c20*/  RET.REL.NODEC R2 `(_ZN7cutlass13device_kernelINS_4gemm6kernel13GemmUniversalIN4cute5tupleIJiiiiEEENS1_10collective13CollectiveMmaINS1_35MainloopSm100TmaUmmaWarpSpecializedILi2ELi2ELi4ENS5_IJNS4_1CILi1EEESB_SB_EEEEENS5_IJNSA_ILi64EEENSA_ILi256EEENSA_ILi128EEEEEENS_6half_tENS5_IJSB_llEEESI_SJ_NS4_8TiledMMAINS4_8MMA_AtomIJNS4_20SM100_MMA_F16BF16_SSISI_SI_fLi64ELi256ELNS4_4UMMA5MajorE1ELSO_1ELNSN_7ScaleInE0ELSP_0EEEEEENS4_6LayoutISC_NS5_IJNSA_ILi0EEEST_ST_EEEEENS5_IJNS4_10UnderscoreESW_SW_EEEEENS4_13SM90_TMA_LOADENS4_14ComposedLayoutINS4_7SwizzleILi3ELi4ELi3EEENS4_18smem_ptr_flag_bitsILi16EEENSS_INS5_IJSE_NSA_ILi8EEEEEENS5_IJSB_SE_EEEEEEEvNS4_8identityESZ_S19_vS1A_EENS_8epilogue10collective18CollectiveEpilogueINS1C_23Sm100TmaWarpSpecializedILi4ELi2ELi32ELb1ELb0EEEJSH_NS5_IJNSS_ISE_SB_EES1H_EEESI_NS5_IJlSB_lEEESI_S1J_NS1C_6fusion15FusionCallbacksIS1G_NS1K_17LinearCombinationISI_fSI_fLNS_15FloatRoundStyleE2EEESH_S1I_JEEENS4_5SM1004TMEM4LOAD26SM100_TMEM_LOAD_16dp256b8xESZ_NS10_IS12_S14_NSS_INS5_IJS15_SE_EEENS5_IJSE_SB_EEEEEEENS4_17SM75_U32x4_LDSM_NENS4_14SM90_TMA_STOREES1X_NS4_17SM90_U32x4_STSM_NENS4_39AutoVectorizingCopyWithAssumedAlignmentILi128EEEEEEvvEEEEvNT_6ParamsE) ;  /* 0xffffff6002f47950 */ /* 0x000fea0003c3ffff */
        .weak           $__internal_2_$__cuda_sm10x_tcgen05_guardrail_trap_unallocated_columns_being_dealloced
        .type           $__internal_2_$__cuda_sm10x_tcgen05_guardrail_trap_unallocated_columns_being_dealloced,@function
        .size           $__internal_2_$__cuda_sm10x_tcgen05_guardrail_trap_unallocated_columns_being_dealloced,(.L_x_170 - $__internal_2_$__cuda_sm10x_tcgen05_guardrail_trap_unallocated_columns_being_dealloced)
$__internal_2_$__cuda_sm10x_tcgen05_guardrail_trap_unallocated_columns_being_dealloced:
[----:B------:R-:W-:Y:S05]  /*9c30*/  BPT.TRAP 0x1 ;  /* 0x000000040000795c */ /* 0x000fea0000300000 */
[----:B------:R-:W-:-:S04]  /*9c40*/  HFMA2 R3, -RZ, RZ, 0, 0 ;  /* 0x00000000ff037431 */ /* 0x000fc800000001ff */
[----:B------:R-:W-:Y:S05]  /*9c50*/  RET.REL.NODEC R2 `(_ZN7cutlass13device_kernelINS_4gemm6kernel13GemmUniversalIN4cute5tupleIJiiiiEEENS1_10collective13CollectiveMmaINS1_35MainloopSm100TmaUmmaWarpSpecializedILi2ELi2ELi4ENS5_IJNS4_1CILi1EEESB_SB_EEEEENS5_IJNSA_ILi64EEENSA_ILi256EEENSA_ILi128EEEEEENS_6half_tENS5_IJSB_llEEESI_SJ_NS4_8TiledMMAINS4_8MMA_AtomIJNS4_20SM100_MMA_F16BF16_SSISI_SI_fLi64ELi256ELNS4_4UMMA5MajorE1ELSO_1ELNSN_7ScaleInE0ELSP_0EEEEEENS4_6LayoutISC_NS5_IJNSA_ILi0EEEST_ST_EEEEENS5_IJNS4_10UnderscoreESW_SW_EEEEENS4_13SM90_TMA_LOADENS4_14ComposedLayoutINS4_7SwizzleILi3ELi4ELi3EEENS4_18smem_ptr_flag_bitsILi16EEENSS_INS5_IJSE_NSA_ILi8EEEEEENS5_IJSB_SE_EEEEEEEvNS4_8identityESZ_S19_vS1A_EENS_8epilogue10collective18CollectiveEpilogueINS1C_23Sm100TmaWarpSpecializedILi4ELi2ELi32ELb1ELb0EEEJSH_NS5_IJNSS_ISE_SB_EES1H_EEESI_NS5_IJlSB_lEEESI_S1J_NS1C_6fusion15FusionCallbacksIS1G_NS1K_17LinearCombinationISI_fSI_fLNS_15FloatRoundStyleE2EEESH_S1I_JEEENS4_5SM1004TMEM4LOAD26SM100_TMEM_LOAD_16dp256b8xESZ_NS10_IS12_S14_NSS_INS5_IJS15_SE_EEENS5_IJSE_SB_EEEEEEENS4_17SM75_U32x4_LDSM_NENS4_14SM90_TMA_STOREES1X_NS4_17SM90_U32x4_STSM_NENS4_39AutoVectorizingCopyWithAssumedAlignmentILi128EEEEEEvvEEEEvNT_6ParamsE) ;  /* 0xffffff6002e87950 */ /* 0x000fea0003c3ffff */
.L_x_169:
[----:B------:R-:W-:-:S00]  /*9c60*/  BRA `(.L_x_169) ;  /* 0xfffffffc00fc7947 */ /* 0x000fc0000383ffff */
[----:B------:R-:W-:-:S00]  /*9c70*/  NOP ;  /* 0x0000000000007918 */ /* 0x000fc00000000000 */
        /* <DEDUP_REMOVED lines=8> */
.L_x_170:


//--------------------- .nv.global.init           --------------------------
	.section	.nv.global.init,"aw",@progbits
.nv.global.init:
	.type		$str$27,@object
	.size		$str$27,($str$28 - $str$27)
$str$27:
        /*0000*/ 	.byte	0x28, 0x61, 0x64, 0x64, 0x72, 0x65, 0x73, 0x73, 0x20, 0x26, 0x20, 0x6d, 0x61, 0x73, 0x6b, 0x29
        /*0010*/ 	.byte	0x20, 0x3d, 0x3d, 0x20, 0x30, 0x00
	.type		$str$28,@object
	.size		$str$28,($str$26 - $str$28)
$str$28:
        /*0016*/ 	.byte	0x2f, 0x74, 0x6d, 0x70, 0x2f, 0x63, 0x75, 0x74, 0x6c, 0x61, 0x73, 0x73, 0x5f, 0x73, 0x77, 0x65
        /*0026*/ 	.byte	0x65, 0x70, 0x5f, 0x73, 0x72, 0x63, 0x2f, 0x69, 0x6e, 0x63, 0x6c, 0x75, 0x64, 0x65, 0x2f, 0x63
        /*0036*/ 	.byte	0x75, 0x74, 0x65, 0x2f, 0x70, 0x6f, 0x69, 0x6e, 0x74, 0x65, 0x72, 0x5f, 0x66, 0x6c, 0x61, 0x67
        /*0046*/ 	.byte	0x67, 0x65, 0x64, 0x2e, 0x68, 0x70, 0x70, 0x00
	.type		$str$26,@object
	.size		$str$26,($str$25 - $str$26)
$str$26:
        /*004e*/ 	.byte	0x2f, 0x74, 0x6d, 0x70, 0x2f, 0x63, 0x75, 0x74, 0x6c, 0x61, 0x73, 0x73, 0x5f, 0x73, 0x77, 0x65
        /*005e*/ 	.byte	0x65, 0x70, 0x5f, 0x73, 0x72, 0x63, 0x2f, 0x69, 0x6e, 0x63, 0x6c, 0x75, 0x64, 0x65, 0x2f, 0x63
        /*006e*/ 	.byte	0x75, 0x74, 0x65, 0x2f, 0x61, 0x74, 0x6f, 0x6d, 0x2f, 0x63, 0x6f, 0x70, 0x79, 0x5f, 0x74, 0x72
        /*007e*/ 	.byte	0x61, 0x69, 0x74, 0x73, 0x5f, 0x73, 0x6d, 0x31, 0x30, 0x30, 0x2e, 0x68, 0x70, 0x70, 0x00
	.type		$str$25,@object
	.size		$str$25,(__unnamed_1 - $str$25)
$str$25:
        /*008d*/ 	.byte	0x28, 0x28, 0x75, 0x69, 0x6e, 0x74, 0x33, 0x32, 0x5f, 0x74, 0x28, 0x74, 0x68, 0x72, 0x65, 0x61
        /*009d*/ 	.byte	0x64, 0x49, 0x64, 0x78, 0x2e, 0x78, 0x29, 0x20, 0x2f, 0x20, 0x33, 0x32, 0x29, 0x20, 0x25, 0x20
        /*00ad*/ 	.byte	0x34, 0x29, 0x20, 0x3d, 0x3d, 0x20, 0x28, 0x28, 0x28, 0x74, 0x6d, 0x65, 0x6d, 0x5f, 0x61, 0x64
        /*00bd*/ 	.byte	0x64, 0x72, 0x20, 0x3e, 0x3e, 0x20, 0x31, 0x36, 0x29, 0x20, 0x2f, 0x20, 0x33, 0x32, 0x29, 0x20
        /*00cd*/ 	.byte	0x25, 0x20, 0x34, 0x29, 0x00
	.type		__unnamed_1,@object
	.size		__unnamed_1,(__unnamed_2 - __unnamed_1)
__unnamed_1:
        /*00d2*/ 	.byte	0x61, 0x75, 0x74, 0x6f, 0x20, 0x63, 0x75, 0x74, 0x65, 0x3a, 0x3a, 0x61, 0x73, 0x5f, 0x70, 0x6f
        /* <DEDUP_REMOVED lines=24> */
        /*0262*/ 	.byte	0x3e, 0x3e, 0x3e, 0x5d, 0x00
	.type		__unnamed_2,@object
	.size		__unnamed_2,(.L_2 - __unnamed_2)
__unnamed_2:
        /* <DEDUP_REMOVED lines=46> */
        /*0547*/ 	.byte	0x75, 0x74, 0x65, 0x3a, 0x3a, 0x43, 0x3c, 0x30, 0x3e, 0x3e, 0x3e, 0x3e, 0x5d, 0x00
.L_2:


//--------------------- .nv.shared._ZN7cutlass13device_kernelINS_4gemm6kernel13GemmUniversalIN4cute5tupleIJiiiiEEENS1_10collective13CollectiveMmaINS1_35MainloopSm100TmaUmmaWarpSpecializedILi2ELi2ELi4ENS5_IJNS4_1CILi1EEESB_SB_EEEEENS5_IJNSA_ILi64EEENSA_ILi256EEENSA_ILi128EEEEEENS_6half_tENS5_IJSB_llEEESI_SJ_NS4_8TiledMMAINS4_8MMA_AtomIJNS4_20SM100_MMA_F16BF16_SSISI_SI_fLi64ELi256ELNS4_4UMMA5MajorE1ELSO_1ELNSN_7ScaleInE0ELSP_0EEEEEENS4_6LayoutISC_NS5_IJNSA_ILi0EEEST_ST_EEEEENS5_IJNS4_10UnderscoreESW_SW_EEEEENS4_13SM90_TMA_LOADENS4_14ComposedLayoutINS4_7SwizzleILi3ELi4ELi3EEENS4_18smem_ptr_flag_bitsILi16EEENSS_INS5_IJSE_NSA_ILi8EEEEEENS5_IJSB_SE_EEEEEEEvNS4_8identityESZ_S19_vS1A_EENS_8epilogue10collective18CollectiveEpilogueINS1C_23Sm100TmaWarpSpecializedILi4ELi2ELi32ELb1ELb0EEEJSH_NS5_IJNSS_ISE_SB_EES1H_EEESI_NS5_IJlSB_lEEESI_S1J_NS1C_6fusion15FusionCallbacksIS1G_NS1K_17LinearCombinationISI_fSI_fLNS_15FloatRoundStyleE2EEESH_S1I_JEEENS4_5SM1004TMEM4LOAD26SM100_TMEM_LOAD_16dp256b8xESZ_NS10_IS12_S14_NSS_INS5_IJS15_SE_EEENS5_IJSE_SB_EEEEEEENS4_17SM75_U32x4_LDSM_NENS4_14SM90_TMA_STOREES1X_NS4_17SM90_U32x4_STSM_NENS4_39AutoVectorizingCopyWithAssumedAlignmentILi128EEEEEEvvEEEEvNT_6ParamsE --------------------------
	.section	.nv.shared._ZN7cutlass13device_kernelINS_4gemm6kernel13GemmUniversalIN4cute5tupleIJiiiiEEENS1_10collective13CollectiveMmaINS1_35MainloopSm100TmaUmmaWarpSpecializedILi2ELi2ELi4ENS5_IJNS4_1CILi1EEESB_SB_EEEEENS5_IJNSA_ILi64EEENSA_ILi256EEENSA_ILi128EEEEEENS_6half_tENS5_IJSB_llEEESI_SJ_NS4_8TiledMMAINS4_8MMA_AtomIJNS4_20SM100_MMA_F16BF16_SSISI_SI_fLi64ELi256ELNS4_4UMMA5MajorE1ELSO_1ELNSN_7ScaleInE0ELSP_0EEEEEENS4_6LayoutISC_NS5_IJNSA_ILi0EEEST_ST_EEEEENS5_IJNS4_10UnderscoreESW_SW_EEEEENS4_13SM90_TMA_LOADENS4_14ComposedLayoutINS4_7SwizzleILi3ELi4ELi3EEENS4_18smem_ptr_flag_bitsILi16EEENSS_INS5_IJSE_NSA_ILi8EEEEEENS5_IJSB_SE_EEEEEEEvNS4_8identityESZ_S19_vS1A_EENS_8epilogue10collective18CollectiveEpilogueINS1C_23Sm100TmaWarpSpecializedILi4ELi2ELi32ELb1ELb0EEEJSH_NS5_IJNSS_ISE_SB_EES1H_EEESI_NS5_IJlSB_lEEESI_S1J_NS1C_6fusion15FusionCallbacksIS1G_NS1K_17LinearCombinationISI_fSI_fLNS_15FloatRoundStyleE2EEESH_S1I_JEEENS4_5SM1004TMEM4LOAD26SM100_TMEM_LOAD_16dp256b8xESZ_NS10_IS12_S14_NSS_INS5_IJS15_SE_EEENS5_IJSE_SB_EEEEEEENS4_17SM75_U32x4_LDSM_NENS4_14SM90_TMA_STOREES1X_NS4_17SM90_U32x4_STSM_NENS4_39AutoVectorizingCopyWithAssumedAlignmentILi128EEEEEEvvEEEEvNT_6ParamsE,"aw",@nobits
	.sectionflags	@""
	.align	16
	.zero		1024


//--------------------- .nv.shared.reserved.0     --------------------------
	.section	.nv.shared.reserved.0,"aw",@nobits
	.weak		__nv_reservedSMEM_offset_0_alias
	.size		__nv_reservedSMEM_offset_0_alias, 0, 64
	.other		__nv_reservedSMEM_offset_0_alias,@"STO_CUDA_RESERVED_SHARED STV_DEFAULT"
__nv_reservedSMEM_offset_0_alias:
	.zero		0
.nv.shared.reserved.0:
	.zero		64
	.weak		__nv_reservedSMEM_tcgen05_partition
	.type		__nv_reservedSMEM_tcgen05_partition,@object
	.size		__nv_reservedSMEM_tcgen05_partition,(.L_0 - __nv_reservedSMEM_tcgen05_partition)
__nv_reservedSMEM_tcgen05_partition:
	.zero		32
.L_0:


//--------------------- .nv.global                --------------------------
	.section	.nv.global,"aw",@nobits
.nv.global:
	.type		_ZN40_INTERNAL_b61f6279_4_k_cu_be235bdc_359074cute1_E,@object
	.size		_ZN40_INTERNAL_b61f6279_4_k_cu_be235bdc_359074cute1_E,(_ZN40_INTERNAL_b61f6279_4_k_cu_be235bdc_359074cuda3std3__45__cpo6cbeginE - _ZN40_INTERNAL_b61f6279_4_k_cu_be235bdc_359074cute1_E)
_ZN40_INTERNAL_b61f6279_4_k_cu_be235bdc_359074cute1_E:
	.zero		1
	.type		_ZN40_INTERNAL_b61f6279_4_k_cu_be235bdc_359074cuda3std3__45__cpo6cbeginE,@object
	.size		_ZN40_INTERNAL_b61f6279_4_k_cu_be235bdc_359074cuda3std3__45__cpo6cbeginE,(_ZN40_INTERNAL_b61f6279_4_k_cu_be235bdc_359074cuda3std3__48in_placeE - _ZN40_INTERNAL_b61f6279_4_k_cu_be235bdc_359074cuda3std3__45__cpo6cbeginE)
_ZN40_INTERNAL_b61f6279_4_k_cu_be235bdc_359074cuda3std3__45__cpo6cbeginE:
	.zero		1
	.type		_ZN40_INTERNAL_b61f6279_4_k_cu_be235bdc_359074cuda3std3__48in_placeE,@object
	.size		_ZN40_INTERNAL_b61f6279_4_k_cu_be235bdc_359074cuda3std3__48in_placeE,(_ZN40_INTERNAL_b61f6279_4_k_cu_be235bdc_359074cuda3std6ranges3__45__cpo9iter_moveE - _ZN40_INTERNAL_b61f6279_4_k_cu_be235bdc_359074cuda3std3__48in_placeE)
_ZN40_INTERNAL_b61f6279_4_k_cu_be235bdc_359074cuda3std3__48in_placeE:
	.zero		1
	.type		_ZN40_INTERNAL_b61f6279_4_k_cu_be235bdc_359074cuda3std6ranges3__45__cpo9iter_moveE,@object
	.size		_ZN40_INTERNAL_b61f6279_4_k_cu_be235bdc_359074cuda3std6ranges3__45__cpo9iter_moveE,(_ZN40_INTERNAL_b61f6279_4_k_cu_be235bdc_359074cuda3std3__45__cpo5beginE - _ZN40_INTERNAL_b61f6279_4_k_cu_be235bdc_359074cuda3std6ranges3__45__cpo9iter_moveE)
_ZN40_INTERNAL_b61f6279_4_k_cu_be235bdc_359074cuda3std6ranges3__45__cpo9iter_moveE:
	.zero		1
	.type		_ZN40_INTERNAL_b61f6279_4_k_cu_be235bdc_359074cuda3std3__45__cpo5beginE,@object
	.size		_ZN40_INTERNAL_b61f6279_4_k_cu_be235bdc_359074cuda3std3__45__cpo5beginE,(_ZN40_INTERNAL_b61f6279_4_k_cu_be235bdc_359074cuda3std3__442_GLOBAL__N__b61f6279_4_k_cu_be235bdc_359076ignoreE - _ZN40_INTERNAL_b61f6279_4_k_cu_be235bdc_359074cuda3std3__45__cpo5beginE)
_ZN40_INTERNAL_b61f6279_4_k_cu_be235bdc_359074cuda3std3__45__cpo5beginE:
	.zero		1
	.type		_ZN40_INTERNAL_b61f6279_4_k_cu_be235bdc_359074cuda3std3__442_GLOBAL__N__b61f6279_4_k_cu_be235bdc_359076ignoreE,@object
	.size		_ZN40_INTERNAL_b61f6279_4_k_cu_be235bdc_359074cuda3std3__442_GLOBAL__N__b61f6279_4_k_cu_be235bdc_359076ignoreE,(_ZN40_INTERNAL_b61f6279_4_k_cu_be235bdc_359074cute7productE - _ZN40_INTERNAL_b61f6279_4_k_cu_be235bdc_359074cuda3std3__442_GLOBAL__N__b61f6279_4_k_cu_be235bdc_359076ignoreE)
_ZN40_INTERNAL_b61f6279_4_k_cu_be235bdc_359074cuda3std3__442_GLOBAL__N__b61f6279_4_k_cu_be235bdc_359076ignoreE:
	.zero		1
	.type		_ZN40_INTERNAL_b61f6279_4_k_cu_be235bdc_359074cute7productE,@object
	.size		_ZN40_INTERNAL_b61f6279_4_k_cu_be235bdc_359074cute7productE,(_ZN40_INTERNAL_b61f6279_4_k_cu_be235bdc_359074cuda3std3__45__cpo3endE - _ZN40_INTERNAL_b61f6279_4_k_cu_be235bdc_359074cute7productE)
_ZN40_INTERNAL_b61f6279_4_k_cu_be235bdc_359074cute7productE:
	.zero		1
	.type		_ZN40_INTERNAL_b61f6279_4_k_cu_be235bdc_359074cuda3std3__45__cpo3endE,@object
	.size		_ZN40_INTERNAL_b61f6279_4_k_cu_be235bdc_359074cuda3std3__45__cpo3endE,(_ZN40_INTERNAL_b61f6279_4_k_cu_be235bdc_359074cuda3std3__419piecewise_constructE - _ZN40_INTERNAL_b61f6279_4_k_cu_be235bdc_359074cuda3std3__45__cpo3endE)
_ZN40_INTERNAL_b61f6279_4_k_cu_be235bdc_359074cuda3std3__45__cpo3endE:
	.zero		1
	.type		_ZN40_INTERNAL_b61f6279_4_k_cu_be235bdc_359074cuda3std3__419piecewise_constructE,@object
	.size		_ZN40_INTERNAL_b61f6279_4_k_cu_be235bdc_359074cuda3std3__419piecewise_constructE,(_ZN40_INTERNAL_b61f6279_4_k_cu_be235bdc_359074cuda3std3__45__cpo4cendE - _ZN40_INTERNAL_b61f6279_4_k_cu_be235bdc_359074cuda3std3__419piecewise_constructE)
_ZN40_INTERNAL_b61f6279_4_k_cu_be235bdc_359074cuda3std3__419piecewise_constructE:
	.zero		1
	.type		_ZN40_INTERNAL_b61f6279_4_k_cu_be235bdc_359074cuda3std3__45__cpo4cendE,@object
	.size		_ZN40_INTERNAL_b61f6279_4_k_cu_be235bdc_359074cuda3std3__45__cpo4cendE,(_ZN40_INTERNAL_b61f6279_4_k_cu_be235bdc_359074cuda3std6ranges3__45__cpo4swapE - _ZN40_INTERNAL_b61f6279_4_k_cu_be235bdc_359074cuda3std3__45__cpo4cendE)
_ZN40_INTERNAL_b61f6279_4_k_cu_be235bdc_359074cuda3std3__45__cpo4cendE:
	.zero		1
	.type		_ZN40_INTERNAL_b61f6279_4_k_cu_be235bdc_359074cuda3std6ranges3__45__cpo4swapE,@object
	.size		_ZN40_INTERNAL_b61f6279_4_k_cu_be235bdc_359074cuda3std6ranges3__45__cpo4swapE,(.L_10 - _ZN40_INTERNAL_b61f6279_4_k_cu_be235bdc_359074cuda3std6ranges3__45__cpo4swapE)
_ZN40_INTERNAL_b61f6279_4_k_cu_be235bdc_359074cuda3std6ranges3__45__cpo4swapE:
	.zero		1
.L_10:


//--------------------- .nv.constant0._ZN7cutlass13device_kernelINS_4gemm6kernel13GemmUniversalIN4cute5tupleIJiiiiEEENS1_10collective13CollectiveMmaINS1_35MainloopSm100TmaUmmaWarpSpecializedILi2ELi2ELi4ENS5_IJNS4_1CILi1EEESB_SB_EEEEENS5_IJNSA_ILi64EEENSA_ILi256EEENSA_ILi128EEEEEENS_6half_tENS5_IJSB_llEEESI_SJ_NS4_8TiledMMAINS4_8MMA_AtomIJNS4_20SM100_MMA_F16BF16_SSISI_SI_fLi64ELi256ELNS4_4UMMA5MajorE1ELSO_1ELNSN_7ScaleInE0ELSP_0EEEEEENS4_6LayoutISC_NS5_IJNSA_ILi0EEEST_ST_EEEEENS5_IJNS4_10UnderscoreESW_SW_EEEEENS4_13SM90_TMA_LOADENS4_14ComposedLayoutINS4_7SwizzleILi3ELi4ELi3EEENS4_18smem_ptr_flag_bitsILi16EEENSS_INS5_IJSE_NSA_ILi8EEEEEENS5_IJSB_SE_EEEEEEEvNS4_8identityESZ_S19_vS1A_EENS_8epilogue10collective18CollectiveEpilogueINS1C_23Sm100TmaWarpSpecializedILi4ELi2ELi32ELb1ELb0EEEJSH_NS5_IJNSS_ISE_SB_EES1H_EEESI_NS5_IJlSB_lEEESI_S1J_NS1C_6fusion15FusionCallbacksIS1G_NS1K_17LinearCombinationISI_fSI_fLNS_15FloatRoundStyleE2EEESH_S1I_JEEENS4_5SM1004TMEM4LOAD26SM100_TMEM_LOAD_16dp256b8xESZ_NS10_IS12_S14_NSS_INS5_IJS15_SE_EEENS5_IJSE_SB_EEEEEEENS4_17SM75_U32x4_LDSM_NENS4_14SM90_TMA_STOREES1X_NS4_17SM90_U32x4_STSM_NENS4_39AutoVectorizingCopyWithAssumedAlignmentILi128EEEEEEvvEEEEvNT_6ParamsE --------------------------
	.section	.nv.constant0._ZN7cutlass13device_kernelINS_4gemm6kernel13GemmUniversalIN4cute5tupleIJiiiiEEENS1_10collective13CollectiveMmaINS1_35MainloopSm100TmaUmmaWarpSpecializedILi2ELi2ELi4ENS5_IJNS4_1CILi1EEESB_SB_EEEEENS5_IJNSA_ILi64EEENSA_ILi256EEENSA_ILi128EEEEEENS_6half_tENS5_IJSB_llEEESI_SJ_NS4_8TiledMMAINS4_8MMA_AtomIJNS4_20SM100_MMA_F16BF16_SSISI_SI_fLi64ELi256ELNS4_4UMMA5MajorE1ELSO_1ELNSN_7ScaleInE0ELSP_0EEEEEENS4_6LayoutISC_NS5_IJNSA_ILi0EEEST_ST_EEEEENS5_IJNS4_10UnderscoreESW_SW_EEEEENS4_13SM90_TMA_LOADENS4_14ComposedLayoutINS4_7SwizzleILi3ELi4ELi3EEENS4_18smem_ptr_flag_bitsILi16EEENSS_INS5_IJSE_NSA_ILi8EEEEEENS5_IJSB_SE_EEEEEEEvNS4_8identityESZ_S19_vS1A_EENS_8epilogue10collective18CollectiveEpilogueINS1C_23Sm100TmaWarpSpecializedILi4ELi2ELi32ELb1ELb0EEEJSH_NS5_IJNSS_ISE_SB_EES1H_EEESI_NS5_IJlSB_lEEESI_S1J_NS1C_6fusion15FusionCallbacksIS1G_NS1K_17LinearCombinationISI_fSI_fLNS_15FloatRoundStyleE2EEESH_S1I_JEEENS4_5SM1004TMEM4LOAD26SM100_TMEM_LOAD_16dp256b8xESZ_NS10_IS12_S14_NSS_INS5_IJS15_SE_EEENS5_IJSE_SB_EEEEEEENS4_17SM75_U32x4_LDSM_NENS4_14SM90_TMA_STOREES1X_NS4_17SM90_U32x4_STSM_NENS4_39AutoVectorizingCopyWithAssumedAlignmentILi128EEEEEEvvEEEEvNT_6ParamsE,"a",@progbits
	.sectionflags	@""
	.align	4
.nv.constant0._ZN7cutlass13device_kernelINS_4gemm6kernel13GemmUniversalIN4cute5tupleIJiiiiEEENS1_10collective13CollectiveMmaINS1_35MainloopSm100TmaUmmaWarpSpecializedILi2ELi2ELi4ENS5_IJNS4_1CILi1EEESB_SB_EEEEENS5_IJNSA_ILi64EEENSA_ILi256EEENSA_ILi128EEEEEENS_6half_tENS5_IJSB_llEEESI_SJ_NS4_8TiledMMAINS4_8MMA_AtomIJNS4_20SM100_MMA_F16BF16_SSISI_SI_fLi64ELi256ELNS4_4UMMA5MajorE1ELSO_1ELNSN_7ScaleInE0ELSP_0EEEEEENS4_6LayoutISC_NS5_IJNSA_ILi0EEEST_ST_EEEEENS5_IJNS4_10UnderscoreESW_SW_EEEEENS4_13SM90_TMA_LOADENS4_14ComposedLayoutINS4_7SwizzleILi3ELi4ELi3EEENS4_18smem_ptr_flag_bitsILi16EEENSS_INS5_IJSE_NSA_ILi8EEEEEENS5_IJSB_SE_EEEEEEEvNS4_8identityESZ_S19_vS1A_EENS_8epilogue10collective18CollectiveEpilogueINS1C_23Sm100TmaWarpSpecializedILi4ELi2ELi32ELb1ELb0EEEJSH_NS5_IJNSS_ISE_SB_EES1H_EEESI_NS5_IJlSB_lEEESI_S1J_NS1C_6fusion15FusionCallbacksIS1G_NS1K_17LinearCombinationISI_fSI_fLNS_15FloatRoundStyleE2EEESH_S1I_JEEENS4_5SM1004TMEM4LOAD26SM100_TMEM_LOAD_16dp256b8xESZ_NS10_IS12_S14_NSS_INS5_IJS15_SE_EEENS5_IJSE_SB_EEEEEEENS4_17SM75_U32x4_LDSM_NENS4_14SM90_TMA_STOREES1X_NS4_17SM90_U32x4_STSM_NENS4_39AutoVectorizingCopyWithAssumedAlignmentILi128EEEEEEvvEEEEvNT_6ParamsE:
	.zero		2944


//--------------------- SYMBOLS --------------------------

	.type		.nv.reservedSmem.offset0,@object
	.size		.nv.reservedSmem.offset0,0x4
	.type		.nv.reservedSmem.cap,@object
	.size		.nv.reservedSmem.cap,0x4
	.type		__assertfail,@function
